	.target	sm_90a

	.elftype	@"ET_EXEC"


//--------------------- .note.nv.tkinfo           --------------------------
	.section	.note.nv.tkinfo,"",@"SHT_NOTE"
	.sectionflags	@"SHF_NOTE_NV_TKINFO"
	.tkinfo
        /*0018*/ 	.word	0x00000002
        /*0030*/ 	.string	""
        /*0030*/ 	.string	"ptxas"
        /*0030*/ 	.string	"Cuda compilation tools, release 13.0, V13.0.88"
        /*0030*/ 	.string	"Build cuda_13.0.r13.0/compiler.36424714_0"
        /*0030*/ 	.string	"-arch sm_90a -m 64 "



//--------------------- .note.nv.cuinfo           --------------------------
	.section	.note.nv.cuinfo,"",@"SHT_NOTE"
	.sectionflags	@"SHF_NOTE_NV_CUINFO"
        /*0018*/ 	.short	0x0002
        /*001a*/ 	.short	0x005a
        /*001c*/ 	.short	0x0082
	.zero		2


//--------------------- .nv.info                  --------------------------
	.section	.nv.info,"",@"SHT_CUDA_INFO"
	.align	4


	//----- nvinfo : EIATTR_REGCOUNT
	.align		4
        /*0000*/ 	.byte	0x04, 0x2f
        /*0002*/ 	.short	(.L_15 - .L_14)
	.align		4
.L_14:
        /*0004*/ 	.word	index@(_ZN7cutlass13device_kernelINS_4gemm6kernel13GemmUniversalIN4cute5tupleIJiiiiEEENS1_10collective13CollectiveMmaINS1_34MainloopSm90TmaGmmaWarpSpecializedILi2ENS5_IJNS4_1CILi1EEENSA_ILi2EEESB_EEENS1_32KernelTmaWarpSpecializedPingpongEEENS5_IJNSA_ILi64EEENSA_ILi256EEESG_EEENS_10tfloat32_tENS5_IJlSB_lEEESJ_SK_NS4_8TiledMMAINS4_8MMA_AtomIJNS4_4SM904GMMA30MMA_64x256x8_F32TF32TF32_SS_TNILNSO_7ScaleInE1ELSQ_1EEEEEENS4_6LayoutINS5_IJSB_SB_SB_EEENS5_IJNSA_ILi0EEESV_SV_EEEEENS5_IJNS4_10UnderscoreESY_SY_EEEEENS4_23SM90_TMA_LOAD_MULTICASTENS4_14ComposedLayoutINS4_7SwizzleILi3ELi4ELi3EEENS4_18smem_ptr_flag_bitsILi32EEENST_INS5_IJNSA_ILi8EEENSA_ILi32EEEEEENS5_IJS18_SB_EEEEEEEvNS4_8identityENS4_13SM90_TMA_LOADES1C_vS1D_EENS_8epilogue10collective6detail29Sm90TmaWarpSpecializedAdapterINS1H_15DefaultEpilogueISJ_SK_SK_NS1G_6thread17LinearCombinationISJ_Li1EffLNS1L_9ScaleType4KindE0ELNS_15FloatRoundStyleE2ESJ_EENS1_15EpilogueDefaultEEEEEvvEEEEvNT_6ParamsE)
        /*0008*/ 	.word	0x000000a8


	//----- nvinfo : EIATTR_FRAME_SIZE
	.align		4
.L_15:
        /*000c*/ 	.byte	0x04, 0x11
        /*000e*/ 	.short	(.L_17 - .L_16)
	.align		4
.L_16:
        /*0010*/ 	.word	index@(_ZN7cutlass13device_kernelINS_4gemm6kernel13GemmUniversalIN4cute5tupleIJiiiiEEENS1_10collective13CollectiveMmaINS1_34MainloopSm90TmaGmmaWarpSpecializedILi2ENS5_IJNS4_1CILi1EEENSA_ILi2EEESB_EEENS1_32KernelTmaWarpSpecializedPingpongEEENS5_IJNSA_ILi64EEENSA_ILi256EEESG_EEENS_10tfloat32_tENS5_IJlSB_lEEESJ_SK_NS4_8TiledMMAINS4_8MMA_AtomIJNS4_4SM904GMMA30MMA_64x256x8_F32TF32TF32_SS_TNILNSO_7ScaleInE1ELSQ_1EEEEEENS4_6LayoutINS5_IJSB_SB_SB_EEENS5_IJNSA_ILi0EEESV_SV_EEEEENS5_IJNS4_10UnderscoreESY_SY_EEEEENS4_23SM90_TMA_LOAD_MULTICASTENS4_14ComposedLayoutINS4_7SwizzleILi3ELi4ELi3EEENS4_18smem_ptr_flag_bitsILi32EEENST_INS5_IJNSA_ILi8EEENSA_ILi32EEEEEENS5_IJS18_SB_EEEEEEEvNS4_8identityENS4_13SM90_TMA_LOADES1C_vS1D_EENS_8epilogue10collective6detail29Sm90TmaWarpSpecializedAdapterINS1H_15DefaultEpilogueISJ_SK_SK_NS1G_6thread17LinearCombinationISJ_Li1EffLNS1L_9ScaleType4KindE0ELNS_15FloatRoundStyleE2ESJ_EENS1_15EpilogueDefaultEEEEEvvEEEEvNT_6ParamsE)
        /*0014*/ 	.word	0x00000000


	//----- nvinfo : EIATTR_MIN_STACK_SIZE
	.align		4
.L_17:
        /*0018*/ 	.byte	0x04, 0x12
        /*001a*/ 	.short	(.L_19 - .L_18)
	.align		4
.L_18:
        /*001c*/ 	.word	index@(_ZN7cutlass13device_kernelINS_4gemm6kernel13GemmUniversalIN4cute5tupleIJiiiiEEENS1_10collective13CollectiveMmaINS1_34MainloopSm90TmaGmmaWarpSpecializedILi2ENS5_IJNS4_1CILi1EEENSA_ILi2EEESB_EEENS1_32KernelTmaWarpSpecializedPingpongEEENS5_IJNSA_ILi64EEENSA_ILi256EEESG_EEENS_10tfloat32_tENS5_IJlSB_lEEESJ_SK_NS4_8TiledMMAINS4_8MMA_AtomIJNS4_4SM904GMMA30MMA_64x256x8_F32TF32TF32_SS_TNILNSO_7ScaleInE1ELSQ_1EEEEEENS4_6LayoutINS5_IJSB_SB_SB_EEENS5_IJNSA_ILi0EEESV_SV_EEEEENS5_IJNS4_10UnderscoreESY_SY_EEEEENS4_23SM90_TMA_LOAD_MULTICASTENS4_14ComposedLayoutINS4_7SwizzleILi3ELi4ELi3EEENS4_18smem_ptr_flag_bitsILi32EEENST_INS5_IJNSA_ILi8EEENSA_ILi32EEEEEENS5_IJS18_SB_EEEEEEEvNS4_8identityENS4_13SM90_TMA_LOADES1C_vS1D_EENS_8epilogue10collective6detail29Sm90TmaWarpSpecializedAdapterINS1H_15DefaultEpilogueISJ_SK_SK_NS1G_6thread17LinearCombinationISJ_Li1EffLNS1L_9ScaleType4KindE0ELNS_15FloatRoundStyleE2ESJ_EENS1_15EpilogueDefaultEEEEEvvEEEEvNT_6ParamsE)
        /*0020*/ 	.word	0x00000000
.L_19:


//--------------------- .nv.compat                --------------------------
	.section	.nv.compat,"",@"SHT_CUDA_COMPAT_INFO"
	.align	4
        /*0000*/ 	.byte	0x02, 0x09, 0x01, 0x00, 0x02, 0x02, 0x04, 0x00, 0x02, 0x05, 0x05, 0x00, 0x03, 0x07, 0x01, 0x01
        /*0010*/ 	.byte	0x02, 0x03, 0x01, 0x00, 0x02, 0x06, 0x01, 0x00, 0x04, 0x0b, 0x08, 0x00, 0x00, 0x00, 0x00, 0x00
        /*0020*/ 	.byte	0x00, 0x00, 0x00, 0x00


//--------------------- .nv.info._ZN7cutlass13device_kernelINS_4gemm6kernel13GemmUniversalIN4cute5tupleIJiiiiEEENS1_10collective13CollectiveMmaINS1_34MainloopSm90TmaGmmaWarpSpecializedILi2ENS5_IJNS4_1CILi1EEENSA_ILi2EEESB_EEENS1_32KernelTmaWarpSpecializedPingpongEEENS5_IJNSA_ILi64EEENSA_ILi256EEESG_EEENS_10tfloat32_tENS5_IJlSB_lEEESJ_SK_NS4_8TiledMMAINS4_8MMA_AtomIJNS4_4SM904GMMA30MMA_64x256x8_F32TF32TF32_SS_TNILNSO_7ScaleInE1ELSQ_1EEEEEENS4_6LayoutINS5_IJSB_SB_SB_EEENS5_IJNSA_ILi0EEESV_SV_EEEEENS5_IJNS4_10UnderscoreESY_SY_EEEEENS4_23SM90_TMA_LOAD_MULTICASTENS4_14ComposedLayoutINS4_7SwizzleILi3ELi4ELi3EEENS4_18smem_ptr_flag_bitsILi32EEENST_INS5_IJNSA_ILi8EEENSA_ILi32EEEEEENS5_IJS18_SB_EEEEEEEvNS4_8identityENS4_13SM90_TMA_LOADES1C_vS1D_EENS_8epilogue10collective6detail29Sm90TmaWarpSpecializedAdapterINS1H_15DefaultEpilogueISJ_SK_SK_NS1G_6thread17LinearCombinationISJ_Li1EffLNS1L_9ScaleType4KindE0ELNS_15FloatRoundStyleE2ESJ_EENS1_15EpilogueDefaultEEEEEvvEEEEvNT_6ParamsE --------------------------
	.section	.nv.info._ZN7cutlass13device_kernelINS_4gemm6kernel13GemmUniversalIN4cute5tupleIJiiiiEEENS1_10collective13CollectiveMmaINS1_34MainloopSm90TmaGmmaWarpSpecializedILi2ENS5_IJNS4_1CILi1EEENSA_ILi2EEESB_EEENS1_32KernelTmaWarpSpecializedPingpongEEENS5_IJNSA_ILi64EEENSA_ILi256EEESG_EEENS_10tfloat32_tENS5_IJlSB_lEEESJ_SK_NS4_8TiledMMAINS4_8MMA_AtomIJNS4_4SM904GMMA30MMA_64x256x8_F32TF32TF32_SS_TNILNSO_7ScaleInE1ELSQ_1EEEEEENS4_6LayoutINS5_IJSB_SB_SB_EEENS5_IJNSA_ILi0EEESV_SV_EEEEENS5_IJNS4_10UnderscoreESY_SY_EEEEENS4_23SM90_TMA_LOAD_MULTICASTENS4_14ComposedLayoutINS4_7SwizzleILi3ELi4ELi3EEENS4_18smem_ptr_flag_bitsILi32EEENST_INS5_IJNSA_ILi8EEENSA_ILi32EEEEEENS5_IJS18_SB_EEEEEEEvNS4_8identityENS4_13SM90_TMA_LOADES1C_vS1D_EENS_8epilogue10collective6detail29Sm90TmaWarpSpecializedAdapterINS1H_15DefaultEpilogueISJ_SK_SK_NS1G_6thread17LinearCombinationISJ_Li1EffLNS1L_9ScaleType4KindE0ELNS_15FloatRoundStyleE2ESJ_EENS1_15EpilogueDefaultEEEEEvvEEEEvNT_6ParamsE,"",@"SHT_CUDA_INFO"
	.sectionflags	@""
	.align	4


	//----- nvinfo : EIATTR_CUDA_API_VERSION
	.align		4
        /*0000*/ 	.byte	0x04, 0x37
        /*0002*/ 	.short	(.L_21 - .L_20)
.L_20:
        /*0004*/ 	.word	0x00000082


	//----- nvinfo : EIATTR_KPARAM_INFO
	.align		4
.L_21:
        /*0008*/ 	.byte	0x04, 0x17
        /*000a*/ 	.short	(.L_23 - .L_22)
.L_22:
        /*000c*/ 	.word	0x00000000
        /*0010*/ 	.short	0x0000
        /*0012*/ 	.short	0x0070
        /*0014*/ 	.byte	0x00, 0xf0, 0x01, 0x10


	//----- nvinfo : EIATTR_SPARSE_MMA_MASK
	.align		4
.L_23:
        /*0018*/ 	.byte	0x03, 0x50
        /*001a*/ 	.short	0x0000


	//----- nvinfo : EIATTR_MAXREG_COUNT
	.align		4
        /*001c*/ 	.byte	0x03, 0x1b
        /*001e*/ 	.short	0x00a8


	//----- nvinfo : EIATTR_NUM_BARRIERS
	.align		4
        /*0020*/ 	.byte	0x02, 0x4c
        /*0022*/ 	.byte	0x01
	.zero		1


	//----- nvinfo : EIATTR_EXTERNS
	.align		4
        /*0024*/ 	.byte	0x04, 0x0f
        /*0026*/ 	.short	(.L_25 - .L_24)


	//   ....[0]....
	.align		4
.L_24:
        /*0028*/ 	.word	index@(__assertfail)


	//----- nvinfo : EIATTR_MERCURY_ISA_VERSION
	.align		4
.L_25:
        /*002c*/ 	.byte	0x03, 0x5f
        /*002e*/ 	.short	0x0101


	//----- nvinfo : EIATTR_INT_WARP_WIDE_INSTR_OFFSETS
	.align		4
        /*0030*/ 	.byte	0x04, 0x31
        /*0032*/ 	.short	(.L_27 - .L_26)


	//   ....[0]....
.L_26:
        /*0034*/ 	.word	0x00000550


	//   ....[1]....
        /*0038*/ 	.word	0x00000590


	//   ....[2]....
        /*003c*/ 	.word	0x00000620


	//   ....[3]....
        /*0040*/ 	.word	0x00000650


	//   ....[4]....
        /*0044*/ 	.word	0x00000690


	//   ....[5]....
        /*0048*/ 	.word	0x000006a0


	//   ....[6]....
        /*004c*/ 	.word	0x00000760


	//   ....[7]....
        /*0050*/ 	.word	0x000007c0


	//   ....[8]....
        /*0054*/ 	.word	0x00002500


	//----- nvinfo : EIATTR_COOP_GROUP_MASK_REGIDS
	.align		4
.L_27:
        /*0058*/ 	.byte	0x04, 0x29
        /*005a*/ 	.short	(.L_29 - .L_28)


	//   ....[0]....
.L_28:
        /*005c*/ 	.word	0xffffffff


	//   ....[1]....
        /*0060*/ 	.word	0xffffffff


	//   ....[2]....
        /*0064*/ 	.word	0xffffffff


	//   ....[3]....
        /*0068*/ 	.word	0xffffffff


	//   ....[4]....
        /*006c*/ 	.word	0xffffffff


	//   ....[5]....
        /*0070*/ 	.word	0xffffffff


	//   ....[6]....
        /*0074*/ 	.word	0xffffffff


	//----- nvinfo : EIATTR_COOP_GROUP_INSTR_OFFSETS
	.align		4
.L_29:
        /*0078*/ 	.byte	0x04, 0x28
        /*007a*/ 	.short	(.L_31 - .L_30)


	//   ....[0]....
.L_30:
        /*007c*/ 	.word	0x00000060


	//   ....[1]....
        /*0080*/ 	.word	0x00000080


	//   ....[2]....
        /*0084*/ 	.word	0x00000180


	//   ....[3]....
        /*0088*/ 	.word	0x00000370


	//   ....[4]....
        /*008c*/ 	.word	0x000003b0


	//   ....[5]....
        /*0090*/ 	.word	0x000004a0


	//   ....[6]....
        /*0094*/ 	.word	0x000008d0


	//----- nvinfo : EIATTR_REG_RECONFIG
	.align		4
.L_31:
        /*0098*/ 	.byte	0x01, 0x54
	.zero		2


	//----- nvinfo : EIATTR_SYSCALL_OFFSETS
	.align		4
        /*009c*/ 	.byte	0x04, 0x46
        /*009e*/ 	.short	(.L_33 - .L_32)


	//   ....[0]....
.L_32:
        /*00a0*/ 	.word	0x00001820


	//----- nvinfo : EIATTR_MBARRIER_INSTR_OFFSETS
	.align		4
.L_33:
        /*00a4*/ 	.byte	0x04, 0x39
        /*00a6*/ 	.short	(.L_35 - .L_34)


	//   ....[0]....
.L_34:
        /*00a8*/ 	.word	0x00000320
        /*00ac*/ 	.word	0x000000ff
        /*00b0*/ 	.word	0x00000000
        /*00b4*/ 	.short	0x0100
        /*00b6*/ 	.byte	0x07
	.zero		1


	//   ....[1]....
        /*00b8*/ 	.word	0x00000330
        /*00bc*/ 	.word	0x000000ff
        /*00c0*/ 	.word	0x00000010
        /*00c4*/ 	.short	0x0100
        /*00c6*/ 	.byte	0x07
	.zero		1


	//   ....[2]....
        /*00c8*/ 	.word	0x00000340
        /*00cc*/ 	.word	0x000000ff
        /*00d0*/ 	.word	0x00000008
        /*00d4*/ 	.short	0x0100
        /*00d6*/ 	.byte	0x07
	.zero		1


	//   ....[3]....
        /*00d8*/ 	.word	0x00000350
        /*00dc*/ 	.word	0x000000ff
        /*00e0*/ 	.word	0x00000018
        /*00e4*/ 	.short	0x0100
        /*00e6*/ 	.byte	0x07
	.zero		1


	//   ....[4]....
        /*00e8*/ 	.word	0x000007a0
        /*00ec*/ 	.word	0x000000ff
        /*00f0*/ 	.word	0x00000050
        /*00f4*/ 	.short	0x0100
        /*00f6*/ 	.byte	0x0d
	.zero		1


	//   ....[5]....
        /*00f8*/ 	.word	0x000007e0
        /*00fc*/ 	.word	0x000000ff
        /*0100*/ 	.word	0x00000058
        /*0104*/ 	.short	0x0100
        /*0106*/ 	.byte	0x0d
	.zero		1


	//   ....[6]....
        /*0108*/ 	.word	0x00000810
        /*010c*/ 	.word	0x000000ff
        /*0110*/ 	.word	0x00000030
        /*0114*/ 	.short	0x0100
        /*0116*/ 	.byte	0x10
	.zero		1


	//   ....[7]....
        /*0118*/ 	.word	0x00000860
        /*011c*/ 	.word	0x000000ff
        /*0120*/ 	.word	0x00000038
        /*0124*/ 	.short	0x0100
        /*0126*/ 	.byte	0x10
	.zero		1


	//   ....[8]....
        /*0128*/ 	.word	0x00000870
        /*012c*/ 	.word	0x000000ff
        /*0130*/ 	.word	0x00000040
        /*0134*/ 	.short	0x0100
        /*0136*/ 	.byte	0x10
	.zero		1


	//   ....[9]....
        /*0138*/ 	.word	0x00000880
        /*013c*/ 	.word	0x000000ff
        /*0140*/ 	.word	0x00000048
        /*0144*/ 	.short	0x0100
        /*0146*/ 	.byte	0x10
	.zero		1


	//   ....[10]....
        /*0148*/ 	.word	0x00001700
        /*014c*/ 	.word	0x0000009c
        /*0150*/ 	.word	0x00000000
        /*0154*/ 	.short	0x010a
        /*0156*/ 	.byte	0x2d
	.zero		1


	//   ....[11]....
        /*0158*/ 	.word	0x000018b0
        /*015c*/ 	.word	0x00000003
        /*0160*/ 	.word	0x00000000
        /*0164*/ 	.short	0x010a
        /*0166*/ 	.byte	0x3f
	.zero		1


	//   ....[12]....
        /*0168*/ 	.word	0x00001910
        /*016c*/ 	.word	0x00000003
        /*0170*/ 	.word	0x00000000
        /*0174*/ 	.short	0x010a
        /*0176*/ 	.byte	0x3f
	.zero		1


	//   ....[13]....
        /*0178*/ 	.word	0x00001ea0
        /*017c*/ 	.word	0x000000ff
        /*0180*/ 	.word	0x00000000
        /*0184*/ 	.short	0x010a
        /*0186*/ 	.byte	0x07
	.zero		1


	//   ....[14]....
        /*0188*/ 	.word	0x00001ee0
        /*018c*/ 	.word	0x000000ff
        /*0190*/ 	.word	0x00000000
        /*0194*/ 	.short	0x010a
        /*0196*/ 	.byte	0x07
	.zero		1


	//   ....[15]....
        /*0198*/ 	.word	0x00002380
        /*019c*/ 	.word	0x00000005
        /*01a0*/ 	.word	0x00000000
        /*01a4*/ 	.short	0x0101
        /*01a6*/ 	.byte	0x3f
	.zero		1


	//   ....[16]....
        /*01a8*/ 	.word	0x00002480
        /*01ac*/ 	.word	0x0000009d
        /*01b0*/ 	.word	0x00000000
        /*01b4*/ 	.short	0x0101
        /*01b6*/ 	.byte	0x2e
	.zero		1


	//   ....[17]....
        /*01b8*/ 	.word	0x00002580
        /*01bc*/ 	.word	0x00000003
        /*01c0*/ 	.word	0x00000000
        /*01c4*/ 	.short	0x0101
        /*01c6*/ 	.byte	0x3f
	.zero		1


	//   ....[18]....
        /*01c8*/ 	.word	0x00002640
        /*01cc*/ 	.word	0x0000009c
        /*01d0*/ 	.word	0x00000010
        /*01d4*/ 	.short	0x010a
        /*01d6*/ 	.byte	0x2d
	.zero		1


	//   ....[19]....
        /*01d8*/ 	.word	0x0000a400
        /*01dc*/ 	.word	0x0000009f
        /*01e0*/ 	.word	0x00000000
        /*01e4*/ 	.short	0x0101
        /*01e6*/ 	.byte	0x2e
	.zero		1


	//   ....[20]....
        /*01e8*/ 	.word	0x0000ae20
        /*01ec*/ 	.word	0x0000000c
        /*01f0*/ 	.word	0x00000010
        /*01f4*/ 	.short	0x010a
        /*01f6*/ 	.byte	0x3f
	.zero		1


	//   ....[21]....
        /*01f8*/ 	.word	0x0000b320
        /*01fc*/ 	.word	0x00000004
        /*0200*/ 	.word	0x00000058
        /*0204*/ 	.short	0x0101
        /*0206*/ 	.byte	0x3f
	.zero		1


	//   ....[22]....
        /*0208*/ 	.word	0x0000ba30
        /*020c*/ 	.word	0x00000007
        /*0210*/ 	.word	0x00000000
        /*0214*/ 	.short	0x010a
        /*0216*/ 	.byte	0x3f
	.zero		1


	//   ....[23]....
        /*0218*/ 	.word	0x0000bab0
        /*021c*/ 	.word	0x00000003
        /*0220*/ 	.word	0x00000000
        /*0224*/ 	.short	0x010a
        /*0226*/ 	.byte	0x3f
	.zero		1


	//   ....[24]....
        /*0228*/ 	.word	0x0000bb10
        /*022c*/ 	.word	0x0000009e
        /*0230*/ 	.word	0x00000000
        /*0234*/ 	.short	0x010a
        /*0236*/ 	.byte	0x3f
	.zero		1


	//   ....[25]....
        /*0238*/ 	.word	0x0000bb60
        /*023c*/ 	.word	0x00000003
        /*0240*/ 	.word	0x00000000
        /*0244*/ 	.short	0x010a
        /*0246*/ 	.byte	0x3f
	.zero		1


	//   ....[26]....
        /*0248*/ 	.word	0x0000bbc0
        /*024c*/ 	.word	0x00000005
        /*0250*/ 	.word	0x00000000
        /*0254*/ 	.short	0x010a
        /*0256*/ 	.byte	0x3f
	.zero		1


	//   ....[27]....
        /*0258*/ 	.word	0x0000bc10
        /*025c*/ 	.word	0x0000009e
        /*0260*/ 	.word	0x00000010
        /*0264*/ 	.short	0x010a
        /*0266*/ 	.byte	0x3f
	.zero		1


	//   ....[28]....
        /*0268*/ 	.word	0x0000bce0
        /*026c*/ 	.word	0x0000000c
        /*0270*/ 	.word	0x00000010
        /*0274*/ 	.short	0x010a
        /*0276*/ 	.byte	0x3f
	.zero		1


	//   ....[29]....
        /*0278*/ 	.word	0x0000bdb0
        /*027c*/ 	.word	0x00000007
        /*0280*/ 	.word	0x00000000
        /*0284*/ 	.short	0x010a
        /*0286*/ 	.byte	0x3f
	.zero		1


	//----- nvinfo : EIATTR_NUM_MBARRIERS
	.align		4
.L_35:
        /*0288*/ 	.byte	0x03, 0x38
        /*028a*/ 	.short	0x000a


	//----- nvinfo : EIATTR_EXIT_INSTR_OFFSETS
	.align		4
        /*028c*/ 	.byte	0x04, 0x1c
        /*028e*/ 	.short	(.L_37 - .L_36)


	//   ....[0]....
.L_36:
        /*0290*/ 	.word	0x000013e0


	//   ....[1]....
        /*0294*/ 	.word	0x00001440


	//   ....[2]....
        /*0298*/ 	.word	0x0000ab10


	//   ....[3]....
        /*029c*/ 	.word	0x0000ab40


	//   ....[4]....
        /*02a0*/ 	.word	0x0000bb00


	//----- nvinfo : EIATTR_MAX_THREADS
	.align		4
.L_37:
        /*02a4*/ 	.byte	0x04, 0x05
        /*02a6*/ 	.short	(.L_39 - .L_38)
.L_38:
        /*02a8*/ 	.word	0x00000180
        /*02ac*/ 	.word	0x00000001
        /*02b0*/ 	.word	0x00000001


	//----- nvinfo : EIATTR_CRS_STACK_SIZE
	.align		4
.L_39:
        /*02b4*/ 	.byte	0x04, 0x1e
        /*02b6*/ 	.short	(.L_41 - .L_40)
.L_40:
        /*02b8*/ 	.word	0x00000000


	//----- nvinfo : EIATTR_CBANK_PARAM_SIZE
	.align		4
.L_41:
        /*02bc*/ 	.byte	0x03, 0x19
        /*02be*/ 	.short	0x0470


	//----- nvinfo : EIATTR_PARAM_CBANK
	.align		4
        /*02c0*/ 	.byte	0x04, 0x0a
        /*02c2*/ 	.short	(.L_43 - .L_42)
	.align		4
.L_42:
        /*02c4*/ 	.word	index@(.nv.constant0._ZN7cutlass13device_kernelINS_4gemm6kernel13GemmUniversalIN4cute5tupleIJiiiiEEENS1_10collective13CollectiveMmaINS1_34MainloopSm90TmaGmmaWarpSpecializedILi2ENS5_IJNS4_1CILi1EEENSA_ILi2EEESB_EEENS1_32KernelTmaWarpSpecializedPingpongEEENS5_IJNSA_ILi64EEENSA_ILi256EEESG_EEENS_10tfloat32_tENS5_IJlSB_lEEESJ_SK_NS4_8TiledMMAINS4_8MMA_AtomIJNS4_4SM904GMMA30MMA_64x256x8_F32TF32TF32_SS_TNILNSO_7ScaleInE1ELSQ_1EEEEEENS4_6LayoutINS5_IJSB_SB_SB_EEENS5_IJNSA_ILi0EEESV_SV_EEEEENS5_IJNS4_10UnderscoreESY_SY_EEEEENS4_23SM90_TMA_LOAD_MULTICASTENS4_14ComposedLayoutINS4_7SwizzleILi3ELi4ELi3EEENS4_18smem_ptr_flag_bitsILi32EEENST_INS5_IJNSA_ILi8EEENSA_ILi32EEEEEENS5_IJS18_SB_EEEEEEEvNS4_8identityENS4_13SM90_TMA_LOADES1C_vS1D_EENS_8epilogue10collective6detail29Sm90TmaWarpSpecializedAdapterINS1H_15DefaultEpilogueISJ_SK_SK_NS1G_6thread17LinearCombinationISJ_Li1EffLNS1L_9ScaleType4KindE0ELNS_15FloatRoundStyleE2ESJ_EENS1_15EpilogueDefaultEEEEEvvEEEEvNT_6ParamsE)
        /*02c8*/ 	.short	0x0210
        /*02ca*/ 	.short	0x0470


	//----- nvinfo : EIATTR_SW_WAR
	.align		4
.L_43:
        /*02cc*/ 	.byte	0x04, 0x36
        /*02ce*/ 	.short	(.L_45 - .L_44)
.L_44:
        /*02d0*/ 	.word	0x00000008
.L_45:


//--------------------- .nv.callgraph             --------------------------
	.section	.nv.callgraph,"",@"SHT_CUDA_CALLGRAPH"
	.align	4
	.sectionentsize	8
	.align		4
        /*0000*/ 	.word	0x00000000
	.align		4
        /*0004*/ 	.word	0xffffffff
	.align		4
        /*0008*/ 	.word	index@(_ZN7cutlass13device_kernelINS_4gemm6kernel13GemmUniversalIN4cute5tupleIJiiiiEEENS1_10collective13CollectiveMmaINS1_34MainloopSm90TmaGmmaWarpSpecializedILi2ENS5_IJNS4_1CILi1EEENSA_ILi2EEESB_EEENS1_32KernelTmaWarpSpecializedPingpongEEENS5_IJNSA_ILi64EEENSA_ILi256EEESG_EEENS_10tfloat32_tENS5_IJlSB_lEEESJ_SK_NS4_8TiledMMAINS4_8MMA_AtomIJNS4_4SM904GMMA30MMA_64x256x8_F32TF32TF32_SS_TNILNSO_7ScaleInE1ELSQ_1EEEEEENS4_6LayoutINS5_IJSB_SB_SB_EEENS5_IJNSA_ILi0EEESV_SV_EEEEENS5_IJNS4_10UnderscoreESY_SY_EEEEENS4_23SM90_TMA_LOAD_MULTICASTENS4_14ComposedLayoutINS4_7SwizzleILi3ELi4ELi3EEENS4_18smem_ptr_flag_bitsILi32EEENST_INS5_IJNSA_ILi8EEENSA_ILi32EEEEEENS5_IJS18_SB_EEEEEEEvNS4_8identityENS4_13SM90_TMA_LOADES1C_vS1D_EENS_8epilogue10collective6detail29Sm90TmaWarpSpecializedAdapterINS1H_15DefaultEpilogueISJ_SK_SK_NS1G_6thread17LinearCombinationISJ_Li1EffLNS1L_9ScaleType4KindE0ELNS_15FloatRoundStyleE2ESJ_EENS1_15EpilogueDefaultEEEEEvvEEEEvNT_6ParamsE)
	.align		4
        /*000c*/ 	.word	index@(__assertfail)
	.align		4
        /*0010*/ 	.word	0x00000000
	.align		4
        /*0014*/ 	.word	0xfffffffe
	.align		4
        /*0018*/ 	.word	0x00000000
	.align		4
        /*001c*/ 	.word	0xfffffffd
	.align		4
        /*0020*/ 	.word	0x00000000
	.align		4
        /*0024*/ 	.word	0xfffffffc


//--------------------- .nv.constant4             --------------------------
	.section	.nv.constant4,"a",@progbits
	.align	8
	.align		8
.nv.constant4:
        /*0000*/ 	.dword	__assertfail
	.align		8
        /*0008*/ 	.dword	__unnamed_1
	.align		8
        /*0010*/ 	.dword	_ZN40_INTERNAL_68eafad8_4_k_cu_15da7a79_232314cuda3std3__45__cpo5beginE
	.align		8
        /*0018*/ 	.dword	_ZN40_INTERNAL_68eafad8_4_k_cu_15da7a79_232314cuda3std3__45__cpo3endE
	.align		8
        /*0020*/ 	.dword	_ZN40_INTERNAL_68eafad8_4_k_cu_15da7a79_232314cuda3std3__45__cpo6cbeginE
	.align		8
        /*0028*/ 	.dword	_ZN40_INTERNAL_68eafad8_4_k_cu_15da7a79_232314cuda3std3__45__cpo4cendE
	.align		8
        /*0030*/ 	.dword	_ZN40_INTERNAL_68eafad8_4_k_cu_15da7a79_232314cuda3std3__442_GLOBAL__N__68eafad8_4_k_cu_15da7a79_232316ignoreE
	.align		8
        /*0038*/ 	.dword	_ZN40_INTERNAL_68eafad8_4_k_cu_15da7a79_232314cuda3std3__419piecewise_constructE
	.align		8
        /*0040*/ 	.dword	_ZN40_INTERNAL_68eafad8_4_k_cu_15da7a79_232314cuda3std3__48in_placeE
	.align		8
        /*0048*/ 	.dword	_ZN40_INTERNAL_68eafad8_4_k_cu_15da7a79_232314cuda3std6ranges3__45__cpo4swapE
	.align		8
        /*0050*/ 	.dword	_ZN40_INTERNAL_68eafad8_4_k_cu_15da7a79_232314cuda3std6ranges3__45__cpo9iter_moveE
	.align		8
        /*0058*/ 	.dword	_ZN40_INTERNAL_68eafad8_4_k_cu_15da7a79_232314cute7productE
	.align		8
        /*0060*/ 	.dword	_ZN40_INTERNAL_68eafad8_4_k_cu_15da7a79_232314cute1_E
	.align		8
        /*0068*/ 	.dword	$str$22
	.align		8
        /*0070*/ 	.dword	$str$23


//--------------------- .text._ZN7cutlass13device_kernelINS_4gemm6kernel13GemmUniversalIN4cute5tupleIJiiiiEEENS1_10collective13CollectiveMmaINS1_34MainloopSm90TmaGmmaWarpSpecializedILi2ENS5_IJNS4_1CILi1EEENSA_ILi2EEESB_EEENS1_32KernelTmaWarpSpecializedPingpongEEENS5_IJNSA_ILi64EEENSA_ILi256EEESG_EEENS_10tfloat32_tENS5_IJlSB_lEEESJ_SK_NS4_8TiledMMAINS4_8MMA_AtomIJNS4_4SM904GMMA30MMA_64x256x8_F32TF32TF32_SS_TNILNSO_7ScaleInE1ELSQ_1EEEEEENS4_6LayoutINS5_IJSB_SB_SB_EEENS5_IJNSA_ILi0EEESV_SV_EEEEENS5_IJNS4_10UnderscoreESY_SY_EEEEENS4_23SM90_TMA_LOAD_MULTICASTENS4_14ComposedLayoutINS4_7SwizzleILi3ELi4ELi3EEENS4_18smem_ptr_flag_bitsILi32EEENST_INS5_IJNSA_ILi8EEENSA_ILi32EEEEEENS5_IJS18_SB_EEEEEEEvNS4_8identityENS4_13SM90_TMA_LOADES1C_vS1D_EENS_8epilogue10collective6detail29Sm90TmaWarpSpecializedAdapterINS1H_15DefaultEpilogueISJ_SK_SK_NS1G_6thread17LinearCombinationISJ_Li1EffLNS1L_9ScaleType4KindE0ELNS_15FloatRoundStyleE2ESJ_EENS1_15EpilogueDefaultEEEEEvvEEEEvNT_6ParamsE --------------------------
	.section	.text._ZN7cutlass13device_kernelINS_4gemm6kernel13GemmUniversalIN4cute5tupleIJiiiiEEENS1_10collective13CollectiveMmaINS1_34MainloopSm90TmaGmmaWarpSpecializedILi2ENS5_IJNS4_1CILi1EEENSA_ILi2EEESB_EEENS1_32KernelTmaWarpSpecializedPingpongEEENS5_IJNSA_ILi64EEENSA_ILi256EEESG_EEENS_10tfloat32_tENS5_IJlSB_lEEESJ_SK_NS4_8TiledMMAINS4_8MMA_AtomIJNS4_4SM904GMMA30MMA_64x256x8_F32TF32TF32_SS_TNILNSO_7ScaleInE1ELSQ_1EEEEEENS4_6LayoutINS5_IJSB_SB_SB_EEENS5_IJNSA_ILi0EEESV_SV_EEEEENS5_IJNS4_10UnderscoreESY_SY_EEEEENS4_23SM90_TMA_LOAD_MULTICASTENS4_14ComposedLayoutINS4_7SwizzleILi3ELi4ELi3EEENS4_18smem_ptr_flag_bitsILi32EEENST_INS5_IJNSA_ILi8EEENSA_ILi32EEEEEENS5_IJS18_SB_EEEEEEEvNS4_8identityENS4_13SM90_TMA_LOADES1C_vS1D_EENS_8epilogue10collective6detail29Sm90TmaWarpSpecializedAdapterINS1H_15DefaultEpilogueISJ_SK_SK_NS1G_6thread17LinearCombinationISJ_Li1EffLNS1L_9ScaleType4KindE0ELNS_15FloatRoundStyleE2ESJ_EENS1_15EpilogueDefaultEEEEEvvEEEEvNT_6ParamsE,"ax",@progbits
	.align	128
.text._ZN7cutlass13device_kernelINS_4gemm6kernel13GemmUniversalIN4cute5tupleIJiiiiEEENS1_10collective13CollectiveMmaINS1_34MainloopSm90TmaGmmaWarpSpecializedILi2ENS5_IJNS4_1CILi1EEENSA_ILi2EEESB_EEENS1_32KernelTmaWarpSpecializedPingpongEEENS5_IJNSA_ILi64EEENSA_ILi256EEESG_EEENS_10tfloat32_tENS5_IJlSB_lEEESJ_SK_NS4_8TiledMMAINS4_8MMA_AtomIJNS4_4SM904GMMA30MMA_64x256x8_F32TF32TF32_SS_TNILNSO_7ScaleInE1ELSQ_1EEEEEENS4_6LayoutINS5_IJSB_SB_SB_EEENS5_IJNSA_ILi0EEESV_SV_EEEEENS5_IJNS4_10UnderscoreESY_SY_EEEEENS4_23SM90_TMA_LOAD_MULTICASTENS4_14ComposedLayoutINS4_7SwizzleILi3ELi4ELi3EEENS4_18smem_ptr_flag_bitsILi32EEENST_INS5_IJNSA_ILi8EEENSA_ILi32EEEEEENS5_IJS18_SB_EEEEEEEvNS4_8identityENS4_13SM90_TMA_LOADES1C_vS1D_EENS_8epilogue10collective6detail29Sm90TmaWarpSpecializedAdapterINS1H_15DefaultEpilogueISJ_SK_SK_NS1G_6thread17LinearCombinationISJ_Li1EffLNS1L_9ScaleType4KindE0ELNS_15FloatRoundStyleE2ESJ_EENS1_15EpilogueDefaultEEEEEvvEEEEvNT_6ParamsE:
        .type           _ZN7cutlass13device_kernelINS_4gemm6kernel13GemmUniversalIN4cute5tupleIJiiiiEEENS1_10collective13CollectiveMmaINS1_34MainloopSm90TmaGmmaWarpSpecializedILi2ENS5_IJNS4_1CILi1EEENSA_ILi2EEESB_EEENS1_32KernelTmaWarpSpecializedPingpongEEENS5_IJNSA_ILi64EEENSA_ILi256EEESG_EEENS_10tfloat32_tENS5_IJlSB_lEEESJ_SK_NS4_8TiledMMAINS4_8MMA_AtomIJNS4_4SM904GMMA30MMA_64x256x8_F32TF32TF32_SS_TNILNSO_7ScaleInE1ELSQ_1EEEEEENS4_6LayoutINS5_IJSB_SB_SB_EEENS5_IJNSA_ILi0EEESV_SV_EEEEENS5_IJNS4_10UnderscoreESY_SY_EEEEENS4_23SM90_TMA_LOAD_MULTICASTENS4_14ComposedLayoutINS4_7SwizzleILi3ELi4ELi3EEENS4_18smem_ptr_flag_bitsILi32EEENST_INS5_IJNSA_ILi8EEENSA_ILi32EEEEEENS5_IJS18_SB_EEEEEEEvNS4_8identityENS4_13SM90_TMA_LOADES1C_vS1D_EENS_8epilogue10collective6detail29Sm90TmaWarpSpecializedAdapterINS1H_15DefaultEpilogueISJ_SK_SK_NS1G_6thread17LinearCombinationISJ_Li1EffLNS1L_9ScaleType4KindE0ELNS_15FloatRoundStyleE2ESJ_EENS1_15EpilogueDefaultEEEEEvvEEEEvNT_6ParamsE,@function
        .size           _ZN7cutlass13device_kernelINS_4gemm6kernel13GemmUniversalIN4cute5tupleIJiiiiEEENS1_10collective13CollectiveMmaINS1_34MainloopSm90TmaGmmaWarpSpecializedILi2ENS5_IJNS4_1CILi1EEENSA_ILi2EEESB_EEENS1_32KernelTmaWarpSpecializedPingpongEEENS5_IJNSA_ILi64EEENSA_ILi256EEESG_EEENS_10tfloat32_tENS5_IJlSB_lEEESJ_SK_NS4_8TiledMMAINS4_8MMA_AtomIJNS4_4SM904GMMA30MMA_64x256x8_F32TF32TF32_SS_TNILNSO_7ScaleInE1ELSQ_1EEEEEENS4_6LayoutINS5_IJSB_SB_SB_EEENS5_IJNSA_ILi0EEESV_SV_EEEEENS5_IJNS4_10UnderscoreESY_SY_EEEEENS4_23SM90_TMA_LOAD_MULTICASTENS4_14ComposedLayoutINS4_7SwizzleILi3ELi4ELi3EEENS4_18smem_ptr_flag_bitsILi32EEENST_INS5_IJNSA_ILi8EEENSA_ILi32EEEEEENS5_IJS18_SB_EEEEEEEvNS4_8identityENS4_13SM90_TMA_LOADES1C_vS1D_EENS_8epilogue10collective6detail29Sm90TmaWarpSpecializedAdapterINS1H_15DefaultEpilogueISJ_SK_SK_NS1G_6thread17LinearCombinationISJ_Li1EffLNS1L_9ScaleType4KindE0ELNS_15FloatRoundStyleE2ESJ_EENS1_15EpilogueDefaultEEEEEvvEEEEvNT_6ParamsE,(.L_x_324 - _ZN7cutlass13device_kernelINS_4gemm6kernel13GemmUniversalIN4cute5tupleIJiiiiEEENS1_10collective13CollectiveMmaINS1_34MainloopSm90TmaGmmaWarpSpecializedILi2ENS5_IJNS4_1CILi1EEENSA_ILi2EEESB_EEENS1_32KernelTmaWarpSpecializedPingpongEEENS5_IJNSA_ILi64EEENSA_ILi256EEESG_EEENS_10tfloat32_tENS5_IJlSB_lEEESJ_SK_NS4_8TiledMMAINS4_8MMA_AtomIJNS4_4SM904GMMA30MMA_64x256x8_F32TF32TF32_SS_TNILNSO_7ScaleInE1ELSQ_1EEEEEENS4_6LayoutINS5_IJSB_SB_SB_EEENS5_IJNSA_ILi0EEESV_SV_EEEEENS5_IJNS4_10UnderscoreESY_SY_EEEEENS4_23SM90_TMA_LOAD_MULTICASTENS4_14ComposedLayoutINS4_7SwizzleILi3ELi4ELi3EEENS4_18smem_ptr_flag_bitsILi32EEENST_INS5_IJNSA_ILi8EEENSA_ILi32EEEEEENS5_IJS18_SB_EEEEEEEvNS4_8identityENS4_13SM90_TMA_LOADES1C_vS1D_EENS_8epilogue10collective6detail29Sm90TmaWarpSpecializedAdapterINS1H_15DefaultEpilogueISJ_SK_SK_NS1G_6thread17LinearCombinationISJ_Li1EffLNS1L_9ScaleType4KindE0ELNS_15FloatRoundStyleE2ESJ_EENS1_15EpilogueDefaultEEEEEvvEEEEvNT_6ParamsE)
        .other          _ZN7cutlass13device_kernelINS_4gemm6kernel13GemmUniversalIN4cute5tupleIJiiiiEEENS1_10collective13CollectiveMmaINS1_34MainloopSm90TmaGmmaWarpSpecializedILi2ENS5_IJNS4_1CILi1EEENSA_ILi2EEESB_EEENS1_32KernelTmaWarpSpecializedPingpongEEENS5_IJNSA_ILi64EEENSA_ILi256EEESG_EEENS_10tfloat32_tENS5_IJlSB_lEEESJ_SK_NS4_8TiledMMAINS4_8MMA_AtomIJNS4_4SM904GMMA30MMA_64x256x8_F32TF32TF32_SS_TNILNSO_7ScaleInE1ELSQ_1EEEEEENS4_6LayoutINS5_IJSB_SB_SB_EEENS5_IJNSA_ILi0EEESV_SV_EEEEENS5_IJNS4_10UnderscoreESY_SY_EEEEENS4_23SM90_TMA_LOAD_MULTICASTENS4_14ComposedLayoutINS4_7SwizzleILi3ELi4ELi3EEENS4_18smem_ptr_flag_bitsILi32EEENST_INS5_IJNSA_ILi8EEENSA_ILi32EEEEEENS5_IJS18_SB_EEEEEEEvNS4_8identityENS4_13SM90_TMA_LOADES1C_vS1D_EENS_8epilogue10collective6detail29Sm90TmaWarpSpecializedAdapterINS1H_15DefaultEpilogueISJ_SK_SK_NS1G_6thread17LinearCombinationISJ_Li1EffLNS1L_9ScaleType4KindE0ELNS_15FloatRoundStyleE2ESJ_EENS1_15EpilogueDefaultEEEEEvvEEEEvNT_6ParamsE,@"STO_CUDA_ENTRY STV_DEFAULT"
_ZN7cutlass13device_kernelINS_4gemm6kernel13GemmUniversalIN4cute5tupleIJiiiiEEENS1_10collective13CollectiveMmaINS1_34MainloopSm90TmaGmmaWarpSpecializedILi2ENS5_IJNS4_1CILi1EEENSA_ILi2EEESB_EEENS1_32KernelTmaWarpSpecializedPingpongEEENS5_IJNSA_ILi64EEENSA_ILi256EEESG_EEENS_10tfloat32_tENS5_IJlSB_lEEESJ_SK_NS4_8TiledMMAINS4_8MMA_AtomIJNS4_4SM904GMMA30MMA_64x256x8_F32TF32TF32_SS_TNILNSO_7ScaleInE1ELSQ_1EEEEEENS4_6LayoutINS5_IJSB_SB_SB_EEENS5_IJNSA_ILi0EEESV_SV_EEEEENS5_IJNS4_10UnderscoreESY_SY_EEEEENS4_23SM90_TMA_LOAD_MULTICASTENS4_14ComposedLayoutINS4_7SwizzleILi3ELi4ELi3EEENS4_18smem_ptr_flag_bitsILi32EEENST_INS5_IJNSA_ILi8EEENSA_ILi32EEEEEENS5_IJS18_SB_EEEEEEEvNS4_8identityENS4_13SM90_TMA_LOADES1C_vS1D_EENS_8epilogue10collective6detail29Sm90TmaWarpSpecializedAdapterINS1H_15DefaultEpilogueISJ_SK_SK_NS1G_6thread17LinearCombinationISJ_Li1EffLNS1L_9ScaleType4KindE0ELNS_15FloatRoundStyleE2ESJ_EENS1_15EpilogueDefaultEEEEEvvEEEEvNT_6ParamsE:
[----:B------:R-:W0:Y:S01]  /*0000*/  LDC R1, c[0x0][0x28] ;  /* 0x00000a00ff017b82 */ /* 0x000e220000000800 */
[----:B------:R-:W1:Y:S01]  /*0010*/  S2R R3, SR_TID.X ;  /* 0x0000000000037919 */ /* 0x000e620000002100 */
[----:B------:R-:W-:Y:S01]  /*0020*/  ELECT P0, URZ, PT ;  /* 0x00000000003f782f */ /* 0x000fe20003800000 */
[----:B------:R-:W-:Y:S01]  /*0030*/  BSSY B0, `(.L_x_0) ;  /* 0x0000014000007945 */ /* 0x000fe20003800000 */
[--C-:B-1----:R-:W-:Y:S02]  /*0040*/  SHF.R.U32.HI R0, RZ, 0x5, R3.reuse ;  /* 0x00000005ff007819 */ /* 0x102fe40000011603 */
[----:B------:R-:W-:-:S03]  /*0050*/  SHF.R.U32.HI R5, RZ, 0x7, R3 ;  /* 0x00000007ff057819 */ /* 0x000fc60000011603 */
[----:B------:R-:W1:Y:S02]  /*0060*/  SHFL.IDX PT, R2, R0, RZ, 0x1f ;  /* 0x00001fff00027589 */ /* 0x000e6400000e0000 */
[----:B-1----:R-:W-:Y:S02]  /*0070*/  R2UR UR6, R2 ;  /* 0x00000000020672ca */ /* 0x002fe400000e0000 */
[----:B------:R1:W2:Y:S11]  /*0080*/  SHFL.IDX PT, R2, R5, RZ, 0x1f ;  /* 0x00001fff05027589 */ /* 0x0002b600000e0000 */
[----:B------:R-:W-:-:S02]  /*0090*/  USHF.R.S32.HI UR4, URZ, 0x1f, UR6 ;  /* 0x0000001f3f047899 */ /* 0x000fc40008011406 */
[----:B------:R-:W-:Y:S02]  /*00a0*/  ISETP.NE.OR P0, PT, RZ, UR6, !P0 ;  /* 0x00000006ff007c0c */ /* 0x000fe4000c705670 */
[----:B------:R-:W-:-:S04]  /*00b0*/  ULEA.HI UR4, UR4, UR6, URZ, 0x2 ;  /* 0x0000000604047291 */ /* 0x000fc8000f8f103f */
[----:B------:R-:W-:-:S04]  /*00c0*/  ULOP3.LUT UR4, UR4, 0xfffffffc, URZ, 0xc0, !UPT ;  /* 0xfffffffc04047892 */ /* 0x000fc8000f8ec03f */
[----:B------:R-:W-:-:S03]  /*00d0*/  UIADD3 UR6, UR6, -UR4, URZ ;  /* 0x8000000406067290 */ /* 0x000fc6000fffe03f */
[----:B012---:R-:W-:Y:S09]  /*00e0*/  @P0 BRA `(.L_x_1) ;  /* 0x0000000000200947 */ /* 0x007ff20003800000 */
[----:B------:R-:W-:Y:S02]  /*00f0*/  ULDC.64 UR4, c[0x0][0x198] ;  /* 0x0000660000047ab9 */ /* 0x000fe40000000a00 */
[----:B------:R-:W-:Y:S02]  /*0100*/  UIADD3 UR8, UP0, UR4, 0xf0, URZ ;  /* 0x000000f004087890 */ /* 0x000fe4000ff1e03f */
[----:B------:R-:W-:Y:S02]  /*0110*/  UIADD3 UR4, UP1, UR4, 0x1f0, URZ ;  /* 0x000001f004047890 */ /* 0x000fe4000ff3e03f */
[----:B------:R-:W-:Y:S02]  /*0120*/  UIADD3.X UR9, URZ, UR5, URZ, UP0, !UPT ;  /* 0x000000053f097290 */ /* 0x000fe400087fe43f */
[----:B------:R-:W-:-:S07]  /*0130*/  UIADD3.X UR5, URZ, UR5, URZ, UP1, !UPT ;  /* 0x000000053f057290 */ /* 0x000fce0008ffe43f */
[----:B------:R0:W-:Y:S02]  /*0140*/  UTMACCTL.PF [UR8] ;  /* 0x00000000080079b9 */ /* 0x0001e40008040000 */
[----:B------:R0:W-:Y:S02]  /*0150*/  UTMACCTL.PF [UR4] ;  /* 0x00000000040079b9 */ /* 0x0001e40008040000 */
[----:B0-----:R-:W-:Y:S01]  /*0160*/  NOP ;  /* 0x0000000000007918 */ /* 0x001fe20000000000 */
.L_x_1:
[----:B------:R-:W-:Y:S05]  /*0170*/  BSYNC B0 ;  /* 0x0000000000007941 */ /* 0x000fea0003800000 */
.L_x_0:
[----:B------:R-:W0:Y:S01]  /*0180*/  SHFL.IDX PT, R6, R0, RZ, 0x1f ;  /* 0x00001fff00067589 */ /* 0x000e2200000e0000 */
[----:B------:R-:W-:Y:S01]  /*0190*/  R2UR UR19, R2 ;  /* 0x00000000021372ca */ /* 0x000fe200000e0000 */
[----:B------:R-:W-:Y:S01]  /*01a0*/  UISETP.NE.AND UP0, UPT, UR6, 0x3, UPT ;  /* 0x000000030600788c */ /* 0x000fe2000bf05270 */
[----:B------:R-:W-:-:S03]  /*01b0*/  SHF.R.S32.HI R2, RZ, 0x1f, R3 ;  /* 0x0000001fff027819 */ /* 0x000fc60000011403 */
[----:B------:R-:W-:Y:S01]  /*01c0*/  UISETP.EQ.OR UP0, UPT, UR6, URZ, !UP0 ;  /* 0x0000003f0600728c */ /* 0x000fe2000c702670 */
[----:B------:R-:W-:-:S07]  /*01d0*/  LEA.HI R2, R2, R3, RZ, 0x7 ;  /* 0x0000000302027211 */ /* 0x000fce00078f38ff */
[----:B------:R-:W-:Y:S02]  /*01e0*/  UIADD3 UR14, UR19, -0x1, URZ ;  /* 0xffffffff130e7890 */ /* 0x000fe4000fffe03f */
[----:B------:R-:W-:Y:S02]  /*01f0*/  UISETP.EQ.AND UP0, UPT, UR19, URZ, UP0 ;  /* 0x0000003f1300728c */ /* 0x000fe40008702270 */
[----:B------:R-:W-:Y:S02]  /*0200*/  UISETP.GE.U32.AND UP1, UPT, UR14, 0x2, UPT ;  /* 0x000000020e00788c */ /* 0x000fe4000bf26070 */
[----:B------:R-:W-:Y:S01]  /*0210*/  USEL UR42, URZ, 0x1, !UP0 ;  /* 0x000000013f2a7887 */ /* 0x000fe2000c000000 */
[----:B0-----:R-:W-:-:S03]  /*0220*/  ISETP.NE.AND P0, PT, R6, RZ, PT ;  /* 0x000000ff0600720c */ /* 0x001fc60003f05270 */
[----:B------:R-:W-:-:S10]  /*0230*/  USEL UR42, UR42, 0x2, UP1 ;  /* 0x000000022a2a7887 */ /* 0x000fd40008800000 */
[----:B------:R-:W-:Y:S05]  /*0240*/  @P0 BRA `(.L_x_2) ;  /* 0x0000000000480947 */ /* 0x000fea0003800000 */
[----:B------:R-:W0:Y:S01]  /*0250*/  S2UR UR7, SR_CgaCtaId ;  /* 0x00000000000779c3 */ /* 0x000e220000008800 */
[----:B------:R-:W-:Y:S01]  /*0260*/  UMOV UR4, 0x400 ;  /* 0x0000040000047882 */ /* 0x000fe20000000000 */
[----:B------:R-:W-:Y:S01]  /*0270*/  UMOV UR5, 0x1 ;  /* 0x0000000100057882 */ /* 0x000fe20000000000 */
[----:B------:R-:W-:Y:S01]  /*0280*/  UMOV UR8, 0x2 ;  /* 0x0000000200087882 */ /* 0x000fe20000000000 */
[----:B------:R-:W-:Y:S01]  /*0290*/  ELECT P0, URZ, PT ;  /* 0x00000000003f782f */ /* 0x000fe20003800000 */
[----:B------:R-:W-:-:S04]  /*02a0*/  UIADD3 UR8, -UR8, 0x100000, URZ ;  /* 0x0010000008087890 */ /* 0x000fc8000fffe13f */
[----:B------:R-:W-:Y:S02]  /*02b0*/  USHF.L.U32 UR9, UR8, 0xb, URZ ;  /* 0x0000000b08097899 */ /* 0x000fe4000800063f */
[----:B------:R-:W-:Y:S02]  /*02c0*/  USHF.L.U32 UR8, UR8, 0x1, URZ ;  /* 0x0000000108087899 */ /* 0x000fe4000800063f */
[----:B0-----:R-:W-:Y:S02]  /*02d0*/  ULEA UR7, UR7, UR4, 0x18 ;  /* 0x0000000407077291 */ /* 0x001fe4000f8ec03f */
[----:B------:R-:W-:-:S04]  /*02e0*/  UIADD3 UR4, -UR5, 0x100000, URZ ;  /* 0x0010000005047890 */ /* 0x000fc8000fffe13f */
[----:B------:R-:W-:Y:S02]  /*02f0*/  USHF.L.U32 UR5, UR4, 0xb, URZ ;  /* 0x0000000b04057899 */ /* 0x000fe4000800063f */
[----:B------:R-:W-:Y:S01]  /*0300*/  USHF.L.U32 UR4, UR4, 0x1, URZ ;  /* 0x0000000104047899 */ /* 0x000fe2000800063f */
[----:B------:R-:W0:Y:S11]  /*0310*/  FENCE.VIEW.ASYNC.S ;  /* 0x00000000000073c6 */ /* 0x000e360000000000 */
[----:B0-----:R0:W1:Y:S01]  /*0320*/  SYNCS.EXCH.64 URZ, [UR7], UR4 ;  /* 0x00000004073f75b2 */ /* 0x0010620008000100 */
[----:B------:R0:W2:Y:S01]  /*0330*/  SYNCS.EXCH.64 URZ, [UR7+0x10], UR8 ;  /* 0x00001008073f75b2 */ /* 0x0000a20008000100 */
[----:B------:R0:W3:Y:S01]  /*0340*/  SYNCS.EXCH.64 URZ, [UR7+0x8], UR4 ;  /* 0x00000804073f75b2 */ /* 0x0000e20008000100 */
[----:B------:R0:W4:Y:S01]  /*0350*/  SYNCS.EXCH.64 URZ, [UR7+0x18], UR8 ;  /* 0x00001808073f75b2 */ /* 0x0001220008000100 */
[----:B------:R-:W-:Y:S01]  /*0360*/  NOP ;  /* 0x0000000000007918 */ /* 0x000fe20000000000 */
.L_x_2:
[----:B------:R-:W5:Y:S01]  /*0370*/  SHFL.IDX PT, R10, R0, RZ, 0x1f ;  /* 0x00001fff000a7589 */ /* 0x000f6200000e0000 */
[----:B------:R-:W1:Y:S01]  /*0380*/  S2UR UR15, SR_CTAID.X ;  /* 0x00000000000f79c3 */ /* 0x000e620000002500 */
[----:B------:R-:W-:Y:S02]  /*0390*/  ELECT P0, URZ, PT ;  /* 0x00000000003f782f */ /* 0x000fe40003800000 */
[----:B------:R-:W-:Y:S01]  /*03a0*/  SHF.R.S32.HI R11, RZ, 0x1f, R6 ;  /* 0x0000001fff0b7819 */ /* 0x000fe20000011406 */
[----:B------:R1:W2:Y:S01]  /*03b0*/  SHFL.IDX PT, R8, R0, RZ, 0x1f ;  /* 0x00001fff00087589 */ /* 0x0002a200000e0000 */
[----:B------:R-:W-:Y:S02]  /*03c0*/  ELECT P1, URZ, PT ;  /* 0x00000000003f782f */ /* 0x000fe40003820000 */
[----:B------:R-:W-:Y:S01]  /*03d0*/  LOP3.LUT R2, R2, 0xffffff80, RZ, 0xc0, !PT ;  /* 0xffffff8002027812 */ /* 0x000fe200078ec0ff */
[----:B0-----:R-:W-:Y:S01]  /*03e0*/  ULDC UR4, c[0x0][0x150] ;  /* 0x0000540000047ab9 */ /* 0x001fe20000000800 */
[----:B------:R-:W-:Y:S01]  /*03f0*/  LEA.HI R11, R11, R6, RZ, 0x2 ;  /* 0x000000060b0b7211 */ /* 0x000fe200078f10ff */
[----:B------:R-:W0:Y:S01]  /*0400*/  S2UR UR8, SR_CTAID.Y ;  /* 0x00000000000879c3 */ /* 0x000e220000002600 */
[----:B------:R-:W-:Y:S01]  /*0410*/  NOP ;  /* 0x0000000000007918 */ /* 0x000fe20000000000 */
[----:B------:R-:W-:Y:S01]  /*0420*/  IMAD.IADD R4, R3, 0x1, -R2 ;  /* 0x0000000103047824 */ /* 0x000fe200078e0a02 */
[----:B------:R-:W-:Y:S01]  /*0430*/  LOP3.LUT R11, R11, 0x3ffffffc, RZ, 0xc0, !PT ;  /* 0x3ffffffc0b0b7812 */ /* 0x000fe200078ec0ff */
[----:B------:R-:W-:Y:S01]  /*0440*/  NOP ;  /* 0x0000000000007918 */ /* 0x000fe20000000000 */
[----:B------:R-:W-:Y:S01]  /*0450*/  ULDC UR17, c[0x0][0x148] ;  /* 0x0000520000117ab9 */ /* 0x000fe20000000800 */
[----:B------:R-:W-:Y:S01]  /*0460*/  UMOV UR20, 0x80 ;  /* 0x0000008000147882 */ /* 0x000fe20000000000 */
[----:B------:R-:W-:Y:S01]  /*0470*/  SHF.R.S32.HI R9, RZ, 0x1f, R4 ;  /* 0x0000001fff097819 */ /* 0x000fe20000011404 */
[----:B------:R-:W-:Y:S01]  /*0480*/  IMAD.IADD R11, R6, 0x1, -R11 ;  /* 0x00000001060b7824 */ /* 0x000fe200078e0a0b */
[----:B------:R-:W-:Y:S01]  /*0490*/  ULDC UR12, c[0x0][0x144] ;  /* 0x00005100000c7ab9 */ /* 0x000fe20000000800 */
[----:B------:R-:W3:Y:S01]  /*04a0*/  SHFL.IDX PT, R5, R5, RZ, 0x1f ;  /* 0x00001fff05057589 */ /* 0x000ee200000e0000 */
[----:B------:R-:W-:-:S02]  /*04b0*/  LEA.HI R2, R9, R4, RZ, 0x3 ;  /* 0x0000000409027211 */ /* 0x000fc400078f18ff */
[----:B------:R-:W-:Y:S02]  /*04c0*/  ISETP.NE.AND P3, PT, RZ, UR19, PT ;  /* 0x00000013ff007c0c */ /* 0x000fe4000bf65270 */
[----:B-----5:R-:W-:Y:S02]  /*04d0*/  ISETP.NE.OR P0, PT, R10, RZ, !P0 ;  /* 0x000000ff0a00720c */ /* 0x020fe40004705670 */
[----:B-1----:R-:W-:Y:S02]  /*04e0*/  I2FP.F32.U32 R0, UR15 ;  /* 0x0000000f00007c45 */ /* 0x002fe40008201000 */
[----:B--2---:R-:W-:Y:S02]  /*04f0*/  ISETP.NE.OR P1, PT, R8, RZ, !P1 ;  /* 0x000000ff0800720c */ /* 0x004fe40004f25670 */
[----:B------:R-:W-:Y:S01]  /*0500*/  SHF.R.S32.HI R7, RZ, 0x3, R2 ;  /* 0x00000003ff077819 */ /* 0x000fe20000011402 */
[----:B------:R-:W-:Y:S01]  /*0510*/  FMUL R0, R0, UR4 ;  /* 0x0000000400007c20 */ /* 0x000fe20008400000 */
[----:B------:R-:W-:Y:S01]  /*0520*/  ULDC UR4, c[0x0][0x154] ;  /* 0x0000550000047ab9 */ /* 0x000fe20000000800 */
[----:B0-----:R-:W-:-:S02]  /*0530*/  I2FP.F32.U32 R6, UR8 ;  /* 0x0000000800067c45 */ /* 0x001fc40008201000 */
[----:B------:R-:W-:Y:S02]  /*0540*/  SHF.R.S32.HI R2, RZ, 0x1f, R2 ;  /* 0x0000001fff027819 */ /* 0x000fe40000011402 */
[----:B------:R-:W-:Y:S01]  /*0550*/  VOTEU.ALL UP2, P0 ;  /* 0x00000000003f7886 */ /* 0x000fe20000040000 */
[----:B------:R-:W-:Y:S01]  /*0560*/  FMUL R6, R6, UR4 ;  /* 0x0000000406067c20 */ /* 0x000fe20008400000 */
[----:B------:R-:W0:Y:S01]  /*0570*/  F2I.U32.TRUNC.NTZ R0, R0 ;  /* 0x0000000000007305 */ /* 0x000e22000020f000 */
[----:B------:R-:W-:Y:S01]  /*0580*/  LEA.HI R2, R2, R7, RZ, 0x2 ;  /* 0x0000000702027211 */ /* 0x000fe200078f10ff */
[----:B------:R-:W-:Y:S01]  /*0590*/  VOTEU.ALL UP3, P1 ;  /* 0x00000000003f7886 */ /* 0x000fe20000860000 */
[----:B------:R-:W1:Y:S01]  /*05a0*/  @!UP2 S2UR UR11, SR_CgaCtaId ;  /* 0x00000000000ba9c3 */ /* 0x000e620000008800 */
[----:B------:R-:W-:Y:S01]  /*05b0*/  UMOV UR4, 0x20 ;  /* 0x0000002000047882 */ /* 0x000fe20000000000 */
[----:B------:R-:W-:Y:S01]  /*05c0*/  LOP3.LUT R2, R2, 0xfffffffc, RZ, 0xc0, !PT ;  /* 0xfffffffc02027812 */ /* 0x000fe200078ec0ff */
[----:B------:R-:W-:Y:S01]  /*05d0*/  @!UP2 UMOV UR10, 0x400 ;  /* 0x00000400000aa882 */ /* 0x000fe20000000000 */
[----:B------:R-:W-:-:S04]  /*05e0*/  @!UP2 UIADD3 UR4, -UR4, 0x100000, URZ ;  /* 0x001000000404a890 */ /* 0x000fc8000fffe13f */
[----:B------:R-:W-:Y:S02]  /*05f0*/  @!UP2 USHF.L.U32 UR5, UR4, 0xb, URZ ;  /* 0x0000000b0405a899 */ /* 0x000fe4000800063f */
[----:B------:R-:W-:Y:S01]  /*0600*/  @!UP2 USHF.L.U32 UR4, UR4, 0x1, URZ ;  /* 0x000000010404a899 */ /* 0x000fe2000800063f */
[----:B------:R-:W2:Y:S01]  /*0610*/  F2I.U32.TRUNC.NTZ R6, R6 ;  /* 0x0000000600067305 */ /* 0x000ea2000020f000 */
[----:B------:R-:W-:Y:S01]  /*0620*/  VOTEU.ALL UP0, P0 ;  /* 0x00000000003f7886 */ /* 0x000fe20000000000 */
[----:B------:R-:W-:Y:S01]  /*0630*/  IMAD.IADD R2, R7, 0x1, -R2 ;  /* 0x0000000107027824 */ /* 0x000fe200078e0a02 */
[----:B------:R-:W5:Y:S01]  /*0640*/  @!UP3 S2UR UR18, SR_CgaCtaId ;  /* 0x000000000012b9c3 */ /* 0x000f620000008800 */
[----:B------:R-:W-:Y:S01]  /*0650*/  VOTEU.ALL UP1, P0 ;  /* 0x00000000003f7886 */ /* 0x000fe20000020000 */
[----:B------:R-:W-:Y:S01]  /*0660*/  @!UP3 UMOV UR16, 0x400 ;  /* 0x000004000010b882 */ /* 0x000fe20000000000 */
[----:B------:R-:W-:Y:S01]  /*0670*/  IMAD R2, R11, 0x4, R2 ;  /* 0x000000040b027824 */ /* 0x000fe200078e0202 */
[----:B0-----:R-:W-:Y:S01]  /*0680*/  R2UR UR7, R0 ;  /* 0x00000000000772ca */ /* 0x001fe200000e0000 */
[----:B------:R-:W-:Y:S01]  /*0690*/  VOTEU.ALL UP4, P1 ;  /* 0x00000000003f7886 */ /* 0x000fe20000880000 */
[----:B------:R-:W-:Y:S01]  /*06a0*/  VOTEU.ALL UP5, P1 ;  /* 0x00000000003f7886 */ /* 0x000fe200008a0000 */
[----:B------:R-:W-:Y:S01]  /*06b0*/  IMAD.SHL.U32 R7, R2, 0x4, RZ ;  /* 0x0000000402077824 */ /* 0x000fe200078e00ff */
[----:B------:R-:W0:Y:S01]  /*06c0*/  LDC R0, c[0x0][0x140] ;  /* 0x00005000ff007b82 */ /* 0x000e220000000800 */
[----:B------:R-:W-:-:S02]  /*06d0*/  LOP3.LUT P0, RZ, R4, 0x7, RZ, 0xc0, !PT ;  /* 0x0000000704ff7812 */ /* 0x000fc4000780c0ff */
[----:B--2---:R-:W-:Y:S02]  /*06e0*/  R2UR UR9, R6 ;  /* 0x00000000060972ca */ /* 0x004fe400000e0000 */
[----:B------:R-:W-:Y:S01]  /*06f0*/  LOP3.LUT R152, R2, 0xc, R7, 0x78, !PT ;  /* 0x0000000c02987812 */ /* 0x000fe200078e7807 */
[----:B-1----:R-:W-:Y:S02]  /*0700*/  @!UP2 ULEA UR13, UR11, UR10, 0x18 ;  /* 0x0000000a0b0da291 */ /* 0x002fe4000f8ec03f */
[----:B------:R-:W-:-:S04]  /*0710*/  @!UP3 UIADD3 UR10, -UR20, 0x100000, URZ ;  /* 0x00100000140ab890 */ /* 0x000fc8000fffe13f */
[----:B------:R-:W-:Y:S02]  /*0720*/  @!UP3 USHF.L.U32 UR11, UR10, 0xb, URZ ;  /* 0x0000000b0a0bb899 */ /* 0x000fe4000800063f */
[----:B------:R-:W-:Y:S01]  /*0730*/  @!UP3 USHF.L.U32 UR10, UR10, 0x1, URZ ;  /* 0x000000010a0ab899 */ /* 0x000fe2000800063f */
[----:B------:R-:W-:Y:S01]  /*0740*/  ISETP.LT.U32.AND P0, PT, R152, 0x2, !P0 ;  /* 0x000000029800780c */ /* 0x000fe20004701070 */
[----:B------:R-:W-:Y:S01]  /*0750*/  UIADD3 UR7, -UR7, URZ, URZ ;  /* 0x0000003f07077290 */ /* 0x000fe2000fffe13f */
[----:B------:R-:W-:Y:S01]  /*0760*/  VOTEU.ALL UP2, P1 ;  /* 0x00000000003f7886 */ /* 0x000fe20000840000 */
[----:B-----5:R-:W-:Y:S02]  /*0770*/  @!UP3 ULEA UR16, UR18, UR16, 0x18 ;  /* 0x000000101210b291 */ /* 0x020fe4000f8ec03f */
[----:B------:R-:W-:Y:S01]  /*0780*/  UIADD3 UR9, -UR9, URZ, URZ ;  /* 0x0000003f09097290 */ /* 0x000fe2000fffe13f */
[----:B------:R-:W1:Y:S02]  /*0790*/  FENCE.VIEW.ASYNC.S ;  /* 0x00000000000073c6 */ /* 0x000e640000000000 */
[----:B-1----:R-:W1:Y:S01]  /*07a0*/  @!UP0 SYNCS.EXCH.64 URZ, [UR13+0x50], UR4 ;  /* 0x000050040d3f85b2 */ /* 0x002e620008000100 */
[----:B------:R-:W-:Y:S01]  /*07b0*/  UIMAD UR7, UR12, UR7, UR15 ;  /* 0x000000070c0772a4 */ /* 0x000fe2000f8e020f */
[----:B------:R-:W-:Y:S01]  /*07c0*/  VOTEU.ALL UP3, P1 ;  /* 0x00000000003f7886 */ /* 0x000fe20000860000 */
[----:B0-----:R-:W-:Y:S01]  /*07d0*/  ISETP.EQ.U32.AND P2, PT, R0, 0x1, PT ;  /* 0x000000010000780c */ /* 0x001fe20003f42070 */
[----:B------:R0:W2:Y:S01]  /*07e0*/  @!UP1 SYNCS.EXCH.64 URZ, [UR13+0x58], UR4 ;  /* 0x000058040d3f95b2 */ /* 0x0000a20008000100 */
[----:B------:R-:W-:Y:S01]  /*07f0*/  NOP ;  /* 0x0000000000007918 */ /* 0x000fe20000000000 */
[----:B0-----:R-:W-:Y:S01]  /*0800*/  UIMAD UR4, UR17, UR9, UR8 ;  /* 0x00000009110472a4 */ /* 0x001fe2000f8e0208 */
[----:B------:R0:W0:Y:S05]  /*0810*/  @!UP2 SYNCS.EXCH.64 URZ, [UR16+0x30], UR10 ;  /* 0x0000300a103fa5b2 */ /* 0x00002a0008000100 */
[----:B------:R-:W-:-:S04]  /*0820*/  ISETP.NE.AND P1, PT, R152, UR4, PT ;  /* 0x0000000498007c0c */ /* 0x000fc8000bf25270 */
[----:B------:R-:W-:-:S04]  /*0830*/  ISETP.EQ.OR P1, PT, RZ, UR7, !P1 ;  /* 0x00000007ff007c0c */ /* 0x000fc8000cf22670 */
[----:B------:R-:W-:-:S04]  /*0840*/  PLOP3.LUT P0, PT, P0, P1, PT, 0x80, 0x0 ;  /* 0x000000000000781c */ /* 0x000fc80000703070 */
[----:B------:R-:W-:Y:S01]  /*0850*/  P2R R160, PR, RZ, 0x1 ;  /* 0x00000001ffa07803 */ /* 0x000fe20000000000 */
[----:B------:R0:W0:Y:S01]  /*0860*/  @!UP3 SYNCS.EXCH.64 URZ, [UR16+0x38], UR10 ;  /* 0x0000380a103fb5b2 */ /* 0x0000220008000100 */
[----:B------:R0:W0:Y:S01]  /*0870*/  @!UP4 SYNCS.EXCH.64 URZ, [UR16+0x40], UR10 ;  /* 0x0000400a103fc5b2 */ /* 0x0000220008000100 */
[----:B------:R0:W0:Y:S01]  /*0880*/  @!UP5 SYNCS.EXCH.64 URZ, [UR16+0x48], UR10 ;  /* 0x0000480a103fd5b2 */ /* 0x0000220008000100 */
[----:B------:R-:W-:Y:S01]  /*0890*/  NOP ;  /* 0x0000000000007918 */ /* 0x000fe20000000000 */
[----:B-123--:R-:W-:Y:S05]  /*08a0*/  @!P2 BRA `(.L_x_3) ;  /* 0x000000000008a947 */ /* 0x00efea0003800000 */
[----:B0---4-:R-:W-:Y:S01]  /*08b0*/  UCGABAR_ARV ;  /* 0x00000000000079c7 */ /* 0x011fe20008000000 */
[----:B------:R-:W-:Y:S05]  /*08c0*/  BRA `(.L_x_4) ;  /* 0x0000000000047947 */ /* 0x000fea0003800000 */
.L_x_3:
[----:B0---4-:R-:W-:Y:S01]  /*08d0*/  NOP ;  /* 0x0000000000007918 */ /* 0x011fe20000000000 */
.L_x_4:
[----:B------:R-:W-:Y:S01]  /*08e0*/  ULDC.64 UR4, c[0x0][0x598] ;  /* 0x0001660000047ab9 */ /* 0x000fe20000000a00 */
[----:B------:R-:W-:Y:S01]  /*08f0*/  ULDC.64 UR50, c[0x0][0x208] ;  /* 0x0000820000327ab9 */ /* 0x000fe20000000a00 */
[----:B------:R-:W-:-:S04]  /*0900*/  ISETP.NE.U32.AND P0, PT, RZ, UR4, PT ;  /* 0x00000004ff007c0c */ /* 0x000fc8000bf05070 */
[----:B------:R-:W-:-:S13]  /*0910*/  ISETP.NE.AND.EX P0, PT, RZ, UR5, PT, P0 ;  /* 0x00000005ff007c0c */ /* 0x000fda000bf05300 */
[----:B------:R-:W-:Y:S05]  /*0920*/  @!P0 BRA `(.L_x_5) ;  /* 0x00000000001c8947 */ /* 0x000fea0003800000 */
[----:B------:R-:W0:Y:S02]  /*0930*/  LDC.64 R6, c[0x0][0x598] ;  /* 0x00016600ff067b82 */ /* 0x000e240000000a00 */
[----:B0-----:R-:W2:Y:S02]  /*0940*/  LDG.E.64 R6, desc[UR50][R6.64] ;  /* 0x0000003206067981 */ /* 0x001ea4000c1e1b00 */
[----:B--2---:R-:W-:-:S04]  /*0950*/  ISETP.NE.U32.AND P0, PT, R6, RZ, PT ;  /* 0x000000ff0600720c */ /* 0x004fc80003f05070 */
[----:B------:R-:W-:-:S13]  /*0960*/  ISETP.NE.AND.EX P0, PT, R7, RZ, PT, P0 ;  /* 0x000000ff0700720c */ /* 0x000fda0003f05300 */
[----:B------:R-:W-:Y:S05]  /*0970*/  @!P0 BRA `(.L_x_5) ;  /* 0x0000000000088947 */ /* 0x000fea0003800000 */
[----:B------:R0:W5:Y:S01]  /*0980*/  LD.E R23, desc[UR50][R6.64] ;  /* 0x0000003206177980 */ /* 0x000162000c101900 */
[----:B------:R-:W-:Y:S05]  /*0990*/  BRA `(.L_x_6) ;  /* 0x0000000000247947 */ /* 0x000fea0003800000 */
.L_x_5:
[----:B------:R-:W-:Y:S02]  /*09a0*/  ULDC.64 UR4, c[0x0][0x588] ;  /* 0x0001620000047ab9 */ /* 0x000fe40000000a00 */
[----:B------:R-:W-:-:S04]  /*09b0*/  ISETP.NE.U32.AND P0, PT, RZ, UR4, PT ;  /* 0x00000004ff007c0c */ /* 0x000fc8000bf05070 */
[----:B------:R-:W-:-:S13]  /*09c0*/  ISETP.NE.AND.EX P0, PT, RZ, UR5, PT, P0 ;  /* 0x00000005ff007c0c */ /* 0x000fda000bf05300 */
[----:B------:R-:W-:Y:S05]  /*09d0*/  @!P0 BRA `(.L_x_7) ;  /* 0x00000000000c8947 */ /* 0x000fea0003800000 */
[----:B------:R-:W0:Y:S02]  /*09e0*/  LDC.64 R6, c[0x0][0x588] ;  /* 0x00016200ff067b82 */ /* 0x000e240000000a00 */
[----:B0-----:R1:W5:Y:S01]  /*09f0*/  LDG.E R23, desc[UR50][R6.64] ;  /* 0x0000003206177981 */ /* 0x001362000c1e1900 */
[----:B------:R-:W-:Y:S05]  /*0a00*/  BRA `(.L_x_6) ;  /* 0x0000000000087947 */ /* 0x000fea0003800000 */
.L_x_7:
[----:B------:R-:W-:Y:S02]  /*0a10*/  ULDC UR4, c[0x0][0x580] ;  /* 0x0001600000047ab9 */ /* 0x000fe40000000800 */
[----:B------:R-:W-:-:S07]  /*0a20*/  IMAD.U32 R23, RZ, RZ, UR4 ;  /* 0x00000004ff177e24 */ /* 0x000fce000f8e00ff */
.L_x_6:
[----:B------:R-:W-:Y:S02]  /*0a30*/  ULDC.64 UR4, c[0x0][0x5a0] ;  /* 0x0001680000047ab9 */ /* 0x000fe40000000a00 */
[----:B------:R-:W-:-:S04]  /*0a40*/  ISETP.NE.U32.AND P0, PT, RZ, UR4, PT ;  /* 0x00000004ff007c0c */ /* 0x000fc8000bf05070 */
[----:B------:R-:W-:-:S13]  /*0a50*/  ISETP.NE.AND.EX P0, PT, RZ, UR5, PT, P0 ;  /* 0x00000005ff007c0c */ /* 0x000fda000bf05300 */
[----:B------:R-:W-:Y:S05]  /*0a60*/  @!P0 BRA `(.L_x_8) ;  /* 0x00000000001c8947 */ /* 0x000fea0003800000 */
[----:B01----:R-:W0:Y:S02]  /*0a70*/  LDC.64 R6, c[0x0][0x5a0] ;  /* 0x00016800ff067b82 */ /* 0x003e240000000a00 */
[----:B0-----:R-:W2:Y:S02]  /*0a80*/  LDG.E.64 R6, desc[UR50][R6.64] ;  /* 0x0000003206067981 */ /* 0x001ea4000c1e1b00 */
[----:B--2---:R-:W-:-:S04]  /*0a90*/  ISETP.NE.U32.AND P0, PT, R6, RZ, PT ;  /* 0x000000ff0600720c */ /* 0x004fc80003f05070 */
[----:B------:R-:W-:-:S13]  /*0aa0*/  ISETP.NE.AND.EX P0, PT, R7, RZ, PT, P0 ;  /* 0x000000ff0700720c */ /* 0x000fda0003f05300 */
[----:B------:R-:W-:Y:S05]  /*0ab0*/  @!P0 BRA `(.L_x_8) ;  /* 0x0000000000088947 */ /* 0x000fea0003800000 */
[----:B------:R0:W5:Y:S01]  /*0ac0*/  LD.E R22, desc[UR50][R6.64] ;  /* 0x0000003206167980 */ /* 0x000162000c101900 */
[----:B------:R-:W-:Y:S05]  /*0ad0*/  BRA `(.L_x_9) ;  /* 0x0000000000247947 */ /* 0x000fea0003800000 */
.L_x_8:
[----:B------:R-:W-:Y:S02]  /*0ae0*/  ULDC.64 UR4, c[0x0][0x590] ;  /* 0x0001640000047ab9 */ /* 0x000fe40000000a00 */
[----:B------:R-:W-:-:S04]  /*0af0*/  ISETP.NE.U32.AND P0, PT, RZ, UR4, PT ;  /* 0x00000004ff007c0c */ /* 0x000fc8000bf05070 */
[----:B------:R-:W-:-:S13]  /*0b00*/  ISETP.NE.AND.EX P0, PT, RZ, UR5, PT, P0 ;  /* 0x00000005ff007c0c */ /* 0x000fda000bf05300 */
[----:B------:R-:W-:Y:S05]  /*0b10*/  @!P0 BRA `(.L_x_10) ;  /* 0x00000000000c8947 */ /* 0x000fea0003800000 */
[----:B01----:R-:W0:Y:S02]  /*0b20*/  LDC.64 R6, c[0x0][0x590] ;  /* 0x00016400ff067b82 */ /* 0x003e240000000a00 */
[----:B0-----:R1:W5:Y:S01]  /*0b30*/  LDG.E R22, desc[UR50][R6.64] ;  /* 0x0000003206167981 */ /* 0x001362000c1e1900 */
[----:B------:R-:W-:Y:S05]  /*0b40*/  BRA `(.L_x_9) ;  /* 0x0000000000087947 */ /* 0x000fea0003800000 */
.L_x_10:
[----:B------:R-:W-:Y:S02]  /*0b50*/  ULDC UR4, c[0x0][0x584] ;  /* 0x0001610000047ab9 */ /* 0x000fe40000000800 */
[----:B------:R-:W-:-:S07]  /*0b60*/  IMAD.U32 R22, RZ, RZ, UR4 ;  /* 0x00000004ff167e24 */ /* 0x000fce000f8e00ff */
.L_x_9:
[----:B------:R-:W-:Y:S01]  /*0b70*/  ULDC UR4, c[0x0][0x65c] ;  /* 0x0001970000047ab9 */ /* 0x000fe20000000800 */
[----:B01----:R-:W0:Y:S01]  /*0b80*/  LDC.64 R6, c[0x0][0x650] ;  /* 0x00019400ff067b82 */ /* 0x003e220000000a00 */
[----:B------:R-:W-:Y:S01]  /*0b90*/  UISETP.NE.AND UP2, UPT, UR4, 0x1, UPT ;  /* 0x000000010400788c */ /* 0x000fe2000bf45270 */
[----:B------:R-:W-:Y:S01]  /*0ba0*/  IMAD.MOV.U32 R18, RZ, RZ, -0x1 ;  /* 0xffffffffff127424 */ /* 0x000fe200078e00ff */
[----:B------:R-:W-:Y:S01]  /*0bb0*/  UISETP.NE.AND UP0, UPT, UR19, 0x2, UPT ;  /* 0x000000021300788c */ /* 0x000fe2000bf05270 */
[----:B------:R-:W-:Y:S01]  /*0bc0*/  IMAD.MOV.U32 R2, RZ, RZ, -0x1 ;  /* 0xffffffffff027424 */ /* 0x000fe200078e00ff */
[----:B------:R-:W-:Y:S01]  /*0bd0*/  UP2UR UR40, UPR, URZ, 0x4 ;  /* 0x000000043f287883 */ /* 0x000fe20008000000 */
[----:B------:R-:W-:-:S06]  /*0be0*/  IMAD.MOV.U32 R19, RZ, RZ, -0x1 ;  /* 0xffffffffff137424 */ /* 0x000fcc00078e00ff */
[----:B------:R-:W-:Y:S01]  /*0bf0*/  @UP2 ULDC UR12, c[0x0][0x10] ;  /* 0x00000400000c2ab9 */ /* 0x000fe20000000800 */
[----:B------:R-:W-:Y:S01]  /*0c00*/  @UP2 UMOV UR4, UR8 ;  /* 0x0000000800042c82 */ /* 0x000fe20008000000 */
[----:B------:R-:W-:Y:S01]  /*0c10*/  @UP2 UMOV UR5, URZ ;  /* 0x0000003f00052c82 */ /* 0x000fe20008000000 */
[----:B------:R-:W-:Y:S01]  /*0c20*/  @!UP2 ULDC UR16, c[0x0][0xc] ;  /* 0x000003000010aab9 */ /* 0x000fe20000000800 */
[----:B------:R-:W-:Y:S01]  /*0c30*/  @UP2 UIMAD.WIDE.U32 UR12, UR15, UR12, UR4 ;  /* 0x0000000c0f0c22a5 */ /* 0x000fe2000f8e0004 */
[----:B------:R-:W-:Y:S02]  /*0c40*/  ULDC UR10, c[0x0][0xc] ;  /* 0x00000300000a7ab9 */ /* 0x000fe40000000800 */
[----:B------:R-:W-:Y:S01]  /*0c50*/  @UP2 UMOV UR4, URZ ;  /* 0x0000003f00042c82 */ /* 0x000fe20008000000 */
[----:B------:R-:W-:Y:S01]  /*0c60*/  UMOV UR5, URZ ;  /* 0x0000003f00057c82 */ /* 0x000fe20008000000 */
[----:B------:R-:W-:Y:S01]  /*0c70*/  @UP2 UIADD3 UR18, UR13, UR4, URZ ;  /* 0x000000040d122290 */ /* 0x000fe2000fffe03f */
[----:B------:R-:W-:-:S02]  /*0c80*/  ULDC UR11, c[0x0][0x10] ;  /* 0x00000400000b7ab9 */ /* 0x000fc40000000800 */
[----:B------:R-:W-:Y:S01]  /*0c90*/  UMOV UR4, UR15 ;  /* 0x0000000f00047c82 */ /* 0x000fe20008000000 */
[----:B------:R-:W-:Y:S02]  /*0ca0*/  UIMAD.WIDE.U32 UR10, UR10, UR11, URZ ;  /* 0x0000000b0a0a72a5 */ /* 0x000fe4000f8e003f */
[----:B------:R-:W-:Y:S01]  /*0cb0*/  @!UP2 UIMAD.WIDE.U32 UR4, UR8, UR16, UR4 ;  /* 0x000000100804a2a5 */ /* 0x000fe2000f8e0004 */
[----:B------:R-:W-:Y:S02]  /*0cc0*/  ULDC UR13, c[0x0][0x14] ;  /* 0x00000500000d7ab9 */ /* 0x000fe40000000800 */
[----:B------:R-:W-:Y:S02]  /*0cd0*/  UIMAD.WIDE.U32 UR38, UR10, UR13, URZ ;  /* 0x0000000d0a2672a5 */ /* 0x000fe4000f8e003f */
[----:B------:R-:W-:Y:S02]  /*0ce0*/  UIMAD UR41, UR11, UR13, URZ ;  /* 0x0000000d0b2972a4 */ /* 0x000fe4000f8e023f */
[----:B------:R-:W-:Y:S01]  /*0cf0*/  @!UP2 UMOV UR12, UR4 ;  /* 0x00000004000cac82 */ /* 0x000fe20008000000 */
[----:B------:R-:W-:Y:S01]  /*0d00*/  @!UP2 UMOV UR18, UR5 ;  /* 0x000000050012ac82 */ /* 0x000fe20008000000 */
[----:B------:R-:W-:-:S02]  /*0d10*/  UIADD3 UR41, UR39, UR41, URZ ;  /* 0x0000002927297290 */ /* 0x000fc4000fffe03f */
[----:B------:R-:W-:-:S04]  /*0d20*/  UIADD3 UR4, UP1, UR12, UR38, URZ ;  /* 0x000000260c047290 */ /* 0x000fc8000ff3e03f */
[----:B------:R-:W-:Y:S02]  /*0d30*/  UIADD3.X UR5, UR18, UR41, URZ, UP1, !UPT ;  /* 0x0000002912057290 */ /* 0x000fe40008ffe43f */
[----:B------:R-:W-:Y:S02]  /*0d40*/  USEL UR4, UR4, UR12, !UP0 ;  /* 0x0000000c04047287 */ /* 0x000fe4000c000000 */
[----:B------:R-:W-:-:S04]  /*0d50*/  USEL UR5, UR5, UR18, !UP0 ;  /* 0x0000001205057287 */ /* 0x000fc8000c000000 */
[----:B0-----:R-:W-:Y:S01]  /*0d60*/  ISETP.LE.U32.AND P0, PT, R6, UR4, PT ;  /* 0x0000000406007c0c */ /* 0x001fe2000bf03070 */
[----:B------:R-:W-:Y:S02]  /*0d70*/  IMAD.U32 R16, RZ, RZ, UR4 ;  /* 0x00000004ff107e24 */ /* 0x000fe4000f8e00ff */
[----:B------:R-:W-:Y:S02]  /*0d80*/  IMAD.U32 R0, RZ, RZ, UR5 ;  /* 0x00000005ff007e24 */ /* 0x000fe4000f8e00ff */
[----:B------:R-:W-:-:S03]  /*0d90*/  IMAD.U32 R17, RZ, RZ, UR5 ;  /* 0x00000005ff117e24 */ /* 0x000fc6000f8e00ff */
[----:B------:R-:W-:Y:S02]  /*0da0*/  ISETP.GE.U32.AND.EX P0, PT, R0, R7, PT, P0 ;  /* 0x000000070000720c */ /* 0x000fe40003f06100 */
[----:B------:R-:W-:-:S11]  /*0db0*/  PRMT R0, RZ, 0x7610, R0 ;  /* 0x00007610ff007816 */ /* 0x000fd60000000000 */
[----:B------:R-:W-:Y:S05]  /*0dc0*/  @P0 BRA `(.L_x_11) ;  /* 0x0000000400500947 */ /* 0x000fea0003800000 */
[----:B------:R-:W-:Y:S01]  /*0dd0*/  ULDC.64 UR18, c[0x0][0x628] ;  /* 0x00018a0000127ab9 */ /* 0x000fe20000000a00 */
[C---:B------:R-:W-:Y:S01]  /*0de0*/  R2UR UR20, R16.reuse ;  /* 0x00000000101472ca */ /* 0x040fe200000e0000 */
[----:B------:R-:W-:Y:S01]  /*0df0*/  ULDC UR16, c[0x0][0x630] ;  /* 0x00018c0000107ab9 */ /* 0x000fe20000000800 */
[----:B------:R-:W-:Y:S02]  /*0e00*/  ISETP.NE.U32.AND P0, PT, RZ, UR18, PT ;  /* 0x00000012ff007c0c */ /* 0x000fe4000bf05070 */
[----:B------:R-:W-:Y:S02]  /*0e10*/  R2UR UR4, R16 ;  /* 0x00000000100472ca */ /* 0x000fe400000e0000 */
[----:B------:R-:W-:Y:S02]  /*0e20*/  ISETP.NE.AND.EX P0, PT, RZ, UR19, PT, P0 ;  /* 0x00000013ff007c0c */ /* 0x000fe4000bf05300 */
[----:B------:R-:W-:-:S11]  /*0e30*/  R2UR UR5, R17 ;  /* 0x00000000110572ca */ /* 0x000fd600000e0000 */
[----:B------:R-:W-:Y:S05]  /*0e40*/  @!P0 BRA `(.L_x_12) ;  /* 0x0000000000308947 */ /* 0x000fea0003800000 */
[----:B------:R-:W-:Y:S01]  /*0e50*/  R2UR UR4, R16 ;  /* 0x00000000100472ca */ /* 0x000fe200000e0000 */
[----:B------:R-:W-:Y:S01]  /*0e60*/  ULDC UR12, c[0x0][0x634] ;  /* 0x00018d00000c7ab9 */ /* 0x000fe20000000800 */
[----:B------:R-:W-:-:S11]  /*0e70*/  R2UR UR15, R17 ;  /* 0x00000000110f72ca */ /* 0x000fd600000e0000 */
[----:B------:R-:W-:-:S04]  /*0e80*/  UIADD3 UR12, UP1, UR4, UR12, URZ ;  /* 0x0000000c040c7290 */ /* 0x000fc8000ff3e03f */
[----:B------:R-:W-:-:S04]  /*0e90*/  UIADD3.X UR15, URZ, UR15, URZ, UP1, !UPT ;  /* 0x0000000f3f0f7290 */ /* 0x000fc80008ffe43f */
[----:B------:R-:W-:-:S04]  /*0ea0*/  UIMAD.WIDE.U32 UR4, UR15, UR18, URZ ;  /* 0x000000120f0472a5 */ /* 0x000fc8000f8e003f */
[----:B------:R-:W-:Y:S02]  /*0eb0*/  UIMAD.WIDE.U32 UR10, UP1, UR12, UR19, UR4 ;  /* 0x000000130c0a72a5 */ /* 0x000fe4000f820004 */
[----:B------:R-:W-:Y:S02]  /*0ec0*/  UIMAD.WIDE.U32 UR4, UR12, UR18, URZ ;  /* 0x000000120c0472a5 */ /* 0x000fe4000f8e003f */
[----:B------:R-:W-:Y:S02]  /*0ed0*/  UIADD3.X UR13, URZ, URZ, URZ, UP1, !UPT ;  /* 0x0000003f3f0d7290 */ /* 0x000fe40008ffe43f */
[----:B------:R-:W-:Y:S01]  /*0ee0*/  UIADD3 URZ, UP1, UR5, UR10, URZ ;  /* 0x0000000a053f7290 */ /* 0x000fe2000ff3e03f */
[----:B------:R-:W-:-:S03]  /*0ef0*/  UMOV UR12, UR11 ;  /* 0x0000000b000c7c82 */ /* 0x000fc60008000000 */
[----:B------:R-:W-:-:S12]  /*0f00*/  UIMAD.WIDE.U32.X UR4, UR15, UR19, UR12, UP1 ;  /* 0x000000130f0472a5 */ /* 0x000fd800088e040c */
.L_x_12:
[----:B------:R-:W-:Y:S01]  /*0f10*/  USHF.R.U64 UR4, UR4, UR16, UR5 ;  /* 0x0000001004047299 */ /* 0x000fe20008001205 */
[----:B------:R-:W-:Y:S01]  /*0f20*/  R2UR UR11, R17 ;  /* 0x00000000110b72ca */ /* 0x000fe200000e0000 */
[----:B------:R-:W-:Y:S02]  /*0f30*/  USHF.R.U32.HI UR5, URZ, UR16, UR5 ;  /* 0x000000103f057299 */ /* 0x000fe40008011605 */
[----:B------:R-:W-:Y:S01]  /*0f40*/  UIADD3 UR12, UP1, URZ, -UR4, URZ ;  /* 0x800000043f0c7290 */ /* 0x000fe2000ff3e03f */
[----:B------:R-:W-:Y:S01]  /*0f50*/  ULDC.64 UR18, c[0x0][0x620] ;  /* 0x0001880000127ab9 */ /* 0x000fe20000000a00 */
[----:B------:R-:W-:Y:S02]  /*0f60*/  UISETP.NE.AND UP2, UPT, UR40, URZ, UPT ;  /* 0x0000003f2800728c */ /* 0x000fe4000bf45270 */
[----:B------:R-:W-:Y:S01]  /*0f70*/  UIADD3.X UR5, URZ, ~UR5, URZ, UP1, !UPT ;  /* 0x800000053f057290 */ /* 0x000fe20008ffe43f */
[----:B------:R-:W-:Y:S01]  /*0f80*/  UMOV UR10, UR20 ;  /* 0x00000014000a7c82 */ /* 0x000fe20008000000 */
[----:B------:R-:W-:-:S02]  /*0f90*/  ULDC UR13, c[0x0][0x618] ;  /* 0x00018600000d7ab9 */ /* 0x000fc40000000800 */
[----:B------:R-:W-:Y:S02]  /*0fa0*/  UIMAD UR5, UR5, UR18, URZ ;  /* 0x00000012050572a4 */ /* 0x000fe4000f8e023f */
[----:B------:R-:W-:Y:S02]  /*0fb0*/  UIMAD.WIDE.U32 UR10, UR12, UR18, UR10 ;  /* 0x000000120c0a72a5 */ /* 0x000fe4000f8e000a */
[----:B------:R-:W-:Y:S02]  /*0fc0*/  UIMAD UR12, UR12, UR19, UR5 ;  /* 0x000000130c0c72a4 */ /* 0x000fe4000f8e0205 */
[----:B------:R-:W-:Y:S02]  /*0fd0*/  @UP2 UIMAD UR7, UR17, UR9, UR8 ;  /* 0x00000009110722a4 */ /* 0x000fe4000f8e0208 */
[----:B------:R-:W-:Y:S01]  /*0fe0*/  UIADD3 UR11, UR11, UR12, URZ ;  /* 0x0000000c0b0b7290 */ /* 0x000fe2000fffe03f */
[----:B------:R-:W-:Y:S01]  /*0ff0*/  ULDC.64 UR8, c[0x0][0x640] ;  /* 0x0001900000087ab9 */ /* 0x000fe20000000a00 */
[----:B------:R-:W-:-:S02]  /*1000*/  ULDC UR15, c[0x0][0x608] ;  /* 0x00018200000f7ab9 */ /* 0x000fc40000000800 */
[----:B------:R-:W-:Y:S01]  /*1010*/  USHF.R.U64 UR20, UR10, UR13, UR11 ;  /* 0x0000000d0a147299 */ /* 0x000fe2000800120b */
[----:B------:R-:W-:Y:S01]  /*1020*/  ISETP.NE.U32.AND P0, PT, RZ, UR8, PT ;  /* 0x00000008ff007c0c */ /* 0x000fe2000bf05070 */
[----:B------:R-:W-:Y:S01]  /*1030*/  USHF.R.U32.HI UR11, URZ, UR13, UR11 ;  /* 0x0000000d3f0b7299 */ /* 0x000fe2000801160b */
[----:B------:R-:W-:Y:S02]  /*1040*/  ULDC UR21, c[0x0][0x658] ;  /* 0x0001960000157ab9 */ /* 0x000fe40000000800 */
[----:B------:R-:W-:Y:S01]  /*1050*/  ISETP.NE.AND.EX P0, PT, RZ, UR9, PT, P0 ;  /* 0x00000009ff007c0c */ /* 0x000fe2000bf05300 */
[----:B------:R-:W-:Y:S02]  /*1060*/  USHF.R.U64 UR25, UR20, UR15, UR11 ;  /* 0x0000000f14197299 */ /* 0x000fe4000800120b */
[----:B------:R-:W-:Y:S01]  /*1070*/  USHF.R.U32.HI UR11, URZ, UR15, UR11 ;  /* 0x0000000f3f0b7299 */ /* 0x000fe2000801160b */
[----:B------:R-:W-:Y:S01]  /*1080*/  UMOV UR10, 0xffffffff ;  /* 0xffffffff000a7882 */ /* 0x000fe20000000000 */
[----:B------:R-:W-:Y:S01]  /*1090*/  ULDC UR5, c[0x0][0x600] ;  /* 0x0001800000057ab9 */ /* 0x000fe20000000800 */
[----:B------:R-:W-:-:S02]  /*10a0*/  USHF.L.U32 UR10, UR10, UR21, URZ ;  /* 0x000000150a0a7299 */ /* 0x000fc4000800063f */
[----:B------:R-:W-:Y:S02]  /*10b0*/  USHF.R.U64 UR26, UR25, UR21, UR11 ;  /* 0x00000015191a7299 */ /* 0x000fe4000800120b */
[----:B------:R-:W-:Y:S02]  /*10c0*/  ULOP3.LUT UR15, URZ, UR10, URZ, 0x33, !UPT ;  /* 0x0000000a3f0f7292 */ /* 0x000fe4000f8e333f */
[----:B------:R-:W-:Y:S02]  /*10d0*/  UIADD3 UR19, UR5, -0x1, URZ ;  /* 0xffffffff05137890 */ /* 0x000fe4000fffe03f */
[----:B------:R-:W-:Y:S01]  /*10e0*/  USHF.R.U32.HI UR11, URZ, UR21, UR11 ;  /* 0x000000153f0b7299 */ /* 0x000fe2000801160b */
[----:B------:R-:W-:Y:S01]  /*10f0*/  ULDC UR22, c[0x0][0x648] ;  /* 0x0001920000167ab9 */ /* 0x000fe20000000800 */
[----:B------:R-:W-:Y:S01]  /*1100*/  ULDC UR23, c[0x0][0x638] ;  /* 0x00018e0000177ab9 */ /* 0x000fe20000000800 */
[----:B------:R-:W-:Y:S01]  /*1110*/  UMOV UR24, 0x1 ;  /* 0x0000000100187882 */ /* 0x000fe20000000000 */
[----:B------:R-:W-:Y:S01]  /*1120*/  UMOV UR10, UR26 ;  /* 0x0000001a000a7c82 */ /* 0x000fe20008000000 */
[----:B------:R-:W-:Y:S07]  /*1130*/  @!P0 BRA `(.L_x_13) ;  /* 0x0000000000308947 */ /* 0x000fee0003800000 */
[----:B------:R-:W-:Y:S02]  /*1140*/  ULDC UR16, c[0x0][0x64c] ;  /* 0x0001930000107ab9 */ /* 0x000fe40000000800 */
        /* <DEDUP_REMOVED lines=8> */
[----:B------:R-:W-:-:S07]  /*11d0*/  UIMAD.WIDE.U32.X UR8, UR18, UR9, UR16, UP1 ;  /* 0x00000009120872a5 */ /* 0x000fce00088e0410 */
[----:B------:R-:W-:Y:S01]  /*11e0*/  UMOV UR10, UR8 ;  /* 0x00000008000a7c82 */ /* 0x000fe20008000000 */
[----:B------:R-:W-:-:S05]  /*11f0*/  UMOV UR11, UR9 ;  /* 0x00000009000b7c82 */ /* 0x000fca0008000000 */
.L_x_13:
[----:B------:R-:W-:Y:S01]  /*1200*/  USHF.R.U64 UR9, UR10, UR22, UR11 ;  /* 0x000000160a097299 */ /* 0x000fe2000800120b */
[----:B------:R-:W-:Y:S01]  /*1210*/  IMAD.MOV.U32 R0, RZ, RZ, 0x1 ;  /* 0x00000001ff007424 */ /* 0x000fe200078e00ff */
[----:B------:R-:W-:Y:S01]  /*1220*/  USHF.L.U32 UR8, UR24, UR21, URZ ;  /* 0x0000001518087299 */ /* 0x000fe2000800063f */
[----:B------:R-:W-:Y:S01]  /*1230*/  IMAD.U32 R19, RZ, RZ, UR4 ;  /* 0x00000004ff137e24 */ /* 0x000fe2000f8e00ff */
[----:B------:R-:W-:Y:S02]  /*1240*/  ULOP3.LUT UR15, UR25, UR15, URZ, 0xc0, !UPT ;  /* 0x0000000f190f7292 */ /* 0x000fe4000f8ec03f */
[----:B------:R-:W-:Y:S02]  /*1250*/  UIADD3 UR10, -UR9, URZ, URZ ;  /* 0x0000003f090a7290 */ /* 0x000fe4000fffe13f */
[----:B------:R-:W-:Y:S02]  /*1260*/  UIMAD UR15, UR8, UR9, UR15 ;  /* 0x00000009080f72a4 */ /* 0x000fe4000f8e020f */
[----:B------:R-:W-:-:S02]  /*1270*/  ULOP3.LUT UR19, UR20, UR19, URZ, 0xc0, !UPT ;  /* 0x0000001314137292 */ /* 0x000fc4000f8ec03f */
[----:B------:R-:W-:Y:S01]  /*1280*/  UIMAD UR8, UR10, UR23, UR26 ;  /* 0x000000170a0872a4 */ /* 0x000fe2000f8e021a */
[----:B------:R-:W-:Y:S01]  /*1290*/  ULDC UR9, c[0x0][0x610] ;  /* 0x0001840000097ab9 */ /* 0x000fe20000000800 */
[----:B------:R-:W-:Y:S02]  /*12a0*/  UISETP.NE.AND UP1, UPT, UR40, URZ, UPT ;  /* 0x0000003f2800728c */ /* 0x000fe4000bf25270 */
[----:B------:R-:W-:Y:S02]  /*12b0*/  UIMAD UR7, UR15, UR9, UR7 ;  /* 0x000000090f0772a4 */ /* 0x000fe4000f8e0207 */
[----:B------:R-:W-:-:S04]  /*12c0*/  UIMAD UR8, UR8, UR5, UR19 ;  /* 0x00000005080872a4 */ /* 0x000fc8000f8e0213 */
[----:B------:R-:W-:Y:S02]  /*12d0*/  USEL UR5, UR8, UR7, !UP1 ;  /* 0x0000000708057287 */ /* 0x000fe4000c800000 */
[----:B------:R-:W-:-:S04]  /*12e0*/  USEL UR7, UR7, UR8, !UP1 ;  /* 0x0000000807077287 */ /* 0x000fc8000c800000 */
[----:B------:R-:W-:Y:S02]  /*12f0*/  IMAD.U32 R2, RZ, RZ, UR5 ;  /* 0x00000005ff027e24 */ /* 0x000fe4000f8e00ff */
[----:B------:R-:W-:-:S07]  /*1300*/  IMAD.U32 R18, RZ, RZ, UR7 ;  /* 0x00000007ff127e24 */ /* 0x000fce000f8e00ff */
.L_x_11:
[----:B------:R-:W-:Y:S05]  /*1310*/  @!P2 BRA `(.L_x_14) ;  /* 0x00000000000ca947 */ /* 0x000fea0003800000 */
[----:B------:R-:W-:Y:S01]  /*1320*/  UCGABAR_WAIT ;  /* 0x0000000000007dc7 */ /* 0x000fe20008000000 */
[----:B------:R-:W-:Y:S01]  /*1330*/  CCTL.IVALL ;  /* 0x00000000ff00798f */ /* 0x000fe20002000000 */
[----:B------:R-:W-:Y:S05]  /*1340*/  BRA `(.L_x_15) ;  /* 0x0000000000047947 */ /* 0x000fea0003800000 */
.L_x_14:
[----:B------:R-:W-:Y:S06]  /*1350*/  BAR.SYNC.DEFER_BLOCKING 0x0 ;  /* 0x0000000000007b1d */ /* 0x000fec0000010000 */
.L_x_15:
[----:B------:R-:W-:Y:S02]  /*1360*/  ULDC UR4, c[0x0][0x28c] ;  /* 0x0000a30000047ab9 */ /* 0x000fe40000000800 */
[----:B------:R-:W-:-:S04]  /*1370*/  UIADD3 UR4, UR4, 0x3f, URZ ;  /* 0x0000003f04047890 */ /* 0x000fc8000fffe03f */
[----:B------:R-:W-:-:S04]  /*1380*/  USHF.R.S32.HI UR5, URZ, 0x1f, UR4 ;  /* 0x0000001f3f057899 */ /* 0x000fc80008011404 */
[----:B------:R-:W-:-:S04]  /*1390*/  ULEA.HI UR5, UR5, UR4, URZ, 0x6 ;  /* 0x0000000405057291 */ /* 0x000fc8000f8f303f */
[----:B------:R-:W-:Y:S01]  /*13a0*/  USHF.R.S32.HI UR37, URZ, 0x6, UR5 ;  /* 0x000000063f257899 */ /* 0x000fe20008011405 */
[----:B------:R-:W-:Y:S11]  /*13b0*/  @!P3 BRA `(.L_x_16) ;  /* 0x0000009400d8b947 */ /* 0x000ff60003800000 */
[----:B------:R-:W-:-:S06]  /*13c0*/  UISETP.GT.U32.AND UP1, UPT, UR14, 0x1, UPT ;  /* 0x000000010e00788c */ /* 0x000fcc000bf24070 */
[----:B------:R-:W-:-:S13]  /*13d0*/  PLOP3.LUT P0, PT, PT, PT, UP1, 0x80, 0x0 ;  /* 0x000000000000781c */ /* 0x000fda0003f0f018 */
[----:B------:R-:W-:Y:S05]  /*13e0*/  @P0 EXIT ;  /* 0x000000000000094d */ /* 0x000fea0003800000 */
.L_x_17:
[----:B------:R-:W-:-:S08]  /*13f0*/  NOP ;  /* 0x0000000000007918 */ /* 0x000fd00000000000 */
[----:B------:R-:W0:Y:S02]  /*1400*/  USETMAXREG.TRY_ALLOC.CTAPOOL UP1, 0xe8 ;  /* 0x000000e8000079c8 */ /* 0x000e240008020600 */
[----:B0-----:R-:W-:-:S13]  /*1410*/  PLOP3.LUT P0, PT, PT, PT, UP1, 0x80, 0x0 ;  /* 0x000000000000781c */ /* 0x001fda0003f0f018 */
[----:B------:R-:W-:Y:S05]  /*1420*/  @!P0 BRA `(.L_x_17) ;  /* 0xfffffffc00f08947 */ /* 0x000fea000383ffff */
[----:B------:R-:W-:-:S13]  /*1430*/  LOP3.LUT P0, RZ, R0, 0xff, RZ, 0xc0, !PT ;  /* 0x000000ff00ff7812 */ /* 0x000fda000780c0ff */
[----:B------:R-:W-:Y:S05]  /*1440*/  @!P0 EXIT ;  /* 0x000000000000894d */ /* 0x000fea0003800000 */
[----:B------:R-:W0:Y:S01]  /*1450*/  S2UR UR5, SR_CgaCtaId ;  /* 0x00000000000579c3 */ /* 0x000e220000008800 */
[----:B------:R-:W-:Y:S01]  /*1460*/  VIADD R5, R5, 0xffffffff ;  /* 0xffffffff05057836 */ /* 0x000fe20000000000 */
[CC--:B------:R-:W-:Y:S01]  /*1470*/  LEA.HI R0, R9.reuse, R4.reuse, RZ, 0x2 ;  /* 0x0000000409007211 */ /* 0x0c0fe200078f10ff */
[----:B------:R-:W-:Y:S01]  /*1480*/  UMOV UR43, 0x400 ;  /* 0x00000400002b7882 */ /* 0x000fe20000000000 */
[----:B------:R-:W-:Y:S01]  /*1490*/  LEA.HI R9, R9, R4, RZ, 0x5 ;  /* 0x0000000409097211 */ /* 0x000fe200078f28ff */
[----:B------:R-:W-:Y:S01]  /*14a0*/  USHF.R.U32.HI UR4, URZ, 0x1, UR37 ;  /* 0x000000013f047899 */ /* 0x000fe20008011625 */
[----:B------:R-:W-:Y:S01]  /*14b0*/  R2UR UR45, R5 ;  /* 0x00000000052d72ca */ /* 0x000fe200000e0000 */
[----:B------:R-:W-:Y:S01]  /*14c0*/  ULOP3.LUT UR44, UR37, 0x1, URZ, 0xc0, !UPT ;  /* 0x00000001252c7892 */ /* 0x000fe2000f8ec03f */
[--C-:B------:R-:W-:Y:S01]  /*14d0*/  SHF.R.S32.HI R154, RZ, 0x2, R0.reuse ;  /* 0x00000002ff9a7819 */ /* 0x100fe20000011400 */
[----:B------:R-:W-:Y:S01]  /*14e0*/  UISETP.LT.AND UP1, UPT, UR37, 0x1, UPT ;  /* 0x000000012500788c */ /* 0x000fe2000bf21270 */
[----:B------:R-:W-:Y:S01]  /*14f0*/  SHF.R.S32.HI R3, RZ, 0x1f, R0 ;  /* 0x0000001fff037819 */ /* 0x000fe20000011400 */
[----:B------:R-:W-:Y:S01]  /*1500*/  ULOP3.LUT UR4, UR4, 0x1, URZ, 0xc0, !UPT ;  /* 0x0000000104047892 */ /* 0x000fe2000f8ec03f */
[----:B------:R-:W-:Y:S01]  /*1510*/  SHF.R.S32.HI R9, RZ, 0x5, R9 ;  /* 0x00000005ff097819 */ /* 0x000fe20000011409 */
[----:B------:R-:W-:Y:S01]  /*1520*/  ULDC UR6, c[0x0][0x284] ;  /* 0x0000a10000067ab9 */ /* 0x000fe20000000800 */
[----:B------:R-:W-:Y:S01]  /*1530*/  LEA.HI R3, R3, R154, RZ, 0x3 ;  /* 0x0000009a03037211 */ /* 0x000fe200078f18ff */
[----:B------:R-:W-:Y:S01]  /*1540*/  USEL UR44, UR44, URZ, !UP0 ;  /* 0x0000003f2c2c7287 */ /* 0x000fe2000c000000 */
[----:B------:R-:W-:Y:S01]  /*1550*/  LOP3.LUT R153, R0, 0xfffffffc, RZ, 0xc0, !PT ;  /* 0xfffffffc00997812 */ /* 0x000fe200078ec0ff */
[----:B------:R-:W-:Y:S01]  /*1560*/  USEL UR47, UR37, 0x1, UP1 ;  /* 0x00000001252f7887 */ /* 0x000fe20008800000 */
[----:B------:R-:W-:Y:S01]  /*1570*/  LOP3.LUT R3, R3, 0xfffffff8, RZ, 0xc0, !PT ;  /* 0xfffffff803037812 */ /* 0x000fe200078ec0ff */
[----:B------:R-:W-:Y:S01]  /*1580*/  USHF.L.U32 UR45, UR45, 0x3, URZ ;  /* 0x000000032d2d7899 */ /* 0x000fe2000800063f */
[----:B------:R-:W-:Y:S01]  /*1590*/  ISETP.NE.AND P0, PT, R5, RZ, PT ;  /* 0x000000ff0500720c */ /* 0x000fe20003f05270 */
[----:B------:R-:W-:Y:S01]  /*15a0*/  UISETP.EQ.U32.AND UP0, UPT, UR4, 0x1, !UP0 ;  /* 0x000000010400788c */ /* 0x000fe2000c702070 */
[----:B------:R-:W-:Y:S01]  /*15b0*/  IMAD.IADD R153, R4, 0x1, -R153 ;  /* 0x0000000104997824 */ /* 0x000fe200078e0a99 */
[----:B------:R-:W-:Y:S01]  /*15c0*/  ULOP3.LUT UR36, UR42, 0x1, URZ, 0xfc, !UPT ;  /* 0x000000012a247892 */ /* 0x000fe2000f8efc3f */
[----:B------:R-:W-:Y:S01]  /*15d0*/  IMAD.IADD R154, R154, 0x1, -R3 ;  /* 0x000000019a9a7824 */ /* 0x000fe200078e0a03 */
[----:B0-----:R-:W-:Y:S01]  /*15e0*/  ULEA UR43, UR5, UR43, 0x18 ;  /* 0x0000002b052b7291 */ /* 0x001fe2000f8ec03f */
[----:B------:R-:W-:Y:S01]  /*15f0*/  IMAD.U32 R157, RZ, RZ, UR45 ;  /* 0x0000002dff9d7e24 */ /* 0x000fe2000f8e00ff */
[----:B------:R-:W-:Y:S01]  /*1600*/  SEL R172, RZ, 0x1, P0 ;  /* 0x00000001ffac7807 */ /* 0x000fe20000000000 */
[--C-:B------:R-:W-:Y:S01]  /*1610*/  IMAD R161, R9, -0x10, -R154.reuse ;  /* 0xfffffff009a17824 */ /* 0x100fe200078e0a9a */
[----:B------:R-:W-:Y:S01]  /*1620*/  UIADD3 UR46, UR43, 0x30, URZ ;  /* 0x000000302b2e7890 */ /* 0x000fe2000fffe03f */
[--C-:B------:R-:W-:Y:S01]  /*1630*/  SHF.R.S32.HI R155, RZ, 0x1f, R154.reuse ;  /* 0x0000001fff9b7819 */ /* 0x100fe2000001149a */
[----:B------:R-:W-:Y:S01]  /*1640*/  UIADD3 UR47, -UR47, UR37, URZ ;  /* 0x000000252f2f7290 */ /* 0x000fe2000fffe13f */
[----:B------:R-:W-:Y:S01]  /*1650*/  LOP3.LUT R159, R157, 0x8, RZ, 0xc0, !PT ;  /* 0x000000089d9f7812 */ /* 0x000fe200078ec0ff */
[----:B------:R-:W-:Y:S01]  /*1660*/  VIADD R161, R161, UR6 ;  /* 0x00000006a1a17c36 */ /* 0x000fe20008000000 */
[----:B------:R-:W-:Y:S01]  /*1670*/  LOP3.LUT R157, R157, 0x8, RZ, 0xc, !PT ;  /* 0x000000089d9d7812 */ /* 0x000fe200078e0cff */
[----:B------:R-:W-:Y:S01]  /*1680*/  IMAD.U32 R156, RZ, RZ, UR46 ;  /* 0x0000002eff9c7e24 */ /* 0x000fe2000f8e00ff */
[----:B------:R-:W-:Y:S01]  /*1690*/  LOP3.LUT R159, R159, 0x18, RZ, 0x3c, !PT ;  /* 0x000000189f9f7812 */ /* 0x000fe200078e3cff */
[----:B------:R-:W-:Y:S01]  /*16a0*/  IMAD.WIDE R154, R9, 0x10, R154 ;  /* 0x00000010099a7825 */ /* 0x000fe200078e029a */
[----:B------:R-:W-:-:S03]  /*16b0*/  USEL UR48, URZ, 0x1, !UP0 ;  /* 0x000000013f307887 */ /* 0x000fc6000c000000 */
[----:B------:R-:W-:-:S09]  /*16c0*/  VIADD R158, R156, UR45 ;  /* 0x0000002d9c9e7c36 */ /* 0x000fd20008000000 */
.L_x_293:
[----:B------:R-:W-:Y:S01]  /*16d0*/  SHF.L.U32 R3, R172, 0x1f, RZ ;  /* 0x0000001fac037819 */ /* 0x000fe200000006ff */
[----:B------:R-:W-:Y:S02]  /*16e0*/  ULDC UR4, c[0x0][0x28c] ;  /* 0x0000a30000047ab9 */ /* 0x000fe40000000800 */
[----:B------:R-:W-:Y:S01]  /*16f0*/  ISETP.LT.AND P1, PT, RZ, UR4, PT ;  /* 0x00000004ff007c0c */ /* 0x000fe2000bf21270 */
[----:B------:R-:W0:Y:S02]  /*1700*/  SYNCS.PHASECHK.TRANS64.TRYWAIT P0, [R156+UR45], R3 ;  /* 0x000000039c0075a7 */ /* 0x000e24000800016d */
[----:B0-234-:R-:W-:Y:S10]  /*1710*/  @!P0 BRA `(.L_x_18) ;  /* 0x000000a000fc8947 */ /* 0x01dff40003800000 */
.L_x_313:
[----:B------:R-:W-:Y:S05]  /*1720*/  @P1 BRA `(.L_x_19) ;  /* 0x0000000000401947 */ /* 0x000fea0003800000 */
[----:B------:R-:W-:Y:S01]  /*1730*/  MOV R0, 0x0 ;  /* 0x0000000000007802 */ /* 0x000fe20000000f00 */
[----:B------:R-:W-:Y:S01]  /*1740*/  ULDC.64 UR4, c[0x4][0x68] ;  /* 0x01001a0000047ab9 */ /* 0x000fe20000000a00 */
[----:B------:R-:W-:Y:S01]  /*1750*/  ULDC.64 UR6, c[0x4][0x8] ;  /* 0x0100020000067ab9 */ /* 0x000fe20000000a00 */
[----:B------:R-:W-:Y:S01]  /*1760*/  IMAD.U32 R4, RZ, RZ, UR4 ;  /* 0x00000004ff047e24 */ /* 0x000fe2000f8e00ff */
[----:B------:R1:W2:Y:S01]  /*1770*/  LDC.64 R14, c[0x4][R0] ;  /* 0x01000000000e7b82 */ /* 0x0002a20000000a00 */
[----:B------:R-:W-:Y:S01]  /*1780*/  IMAD.U32 R5, RZ, RZ, UR5 ;  /* 0x00000005ff057e24 */ /* 0x000fe2000f8e00ff */
[----:B------:R-:W-:Y:S01]  /*1790*/  ULDC.64 UR4, c[0x4][0x70] ;  /* 0x01001c0000047ab9 */ /* 0x000fe20000000a00 */
[----:B------:R-:W-:Y:S02]  /*17a0*/  IMAD.U32 R10, RZ, RZ, UR6 ;  /* 0x00000006ff0a7e24 */ /* 0x000fe4000f8e00ff */
[----:B------:R-:W-:Y:S02]  /*17b0*/  IMAD.U32 R6, RZ, RZ, UR4 ;  /* 0x00000004ff067e24 */ /* 0x000fe4000f8e00ff */
[----:B------:R-:W-:-:S02]  /*17c0*/  IMAD.U32 R7, RZ, RZ, UR5 ;  /* 0x00000005ff077e24 */ /* 0x000fc4000f8e00ff */
[----:B------:R-:W-:Y:S02]  /*17d0*/  IMAD.U32 R11, RZ, RZ, UR7 ;  /* 0x00000007ff0b7e24 */ /* 0x000fe4000f8e00ff */
[----:B------:R-:W-:Y:S02]  /*17e0*/  IMAD.MOV.U32 R8, RZ, RZ, 0x1e1 ;  /* 0x000001e1ff087424 */ /* 0x000fe400078e00ff */
[----:B------:R-:W-:Y:S02]  /*17f0*/  IMAD.MOV.U32 R12, RZ, RZ, 0x1 ;  /* 0x00000001ff0c7424 */ /* 0x000fe400078e00ff */
[----:B-1----:R-:W-:-:S07]  /*1800*/  IMAD.MOV.U32 R13, RZ, RZ, RZ ;  /* 0x000000ffff0d7224 */ /* 0x002fce00078e00ff */
[----:B------:R-:W-:-:S07]  /*1810*/  LEPC R20, `(.L_x_19) ;  /* 0x000000001014794e */ /* 0x000fce0000000000 */
[----:B0-2--5:R-:W-:Y:S05]  /*1820*/  CALL.ABS.NOINC R14 ;  /* 0x000000000e007343 */ /* 0x025fea0003c00000 */
.L_x_19:
[----:B------:R-:W-:-:S05]  /*1830*/  IMAD.U32 R0, RZ, RZ, UR36 ;  /* 0x00000024ff007e24 */ /* 0x000fca000f8e00ff */
[----:B------:R-:W-:-:S13]  /*1840*/  ISETP.NE.AND P0, PT, R0, 0x3, PT ;  /* 0x000000030000780c */ /* 0x000fda0003f05270 */
[----:B------:R-:W-:Y:S05]  /*1850*/  @!P0 BRA `(.L_x_20) ;  /* 0x0000000000048947 */ /* 0x000fea0003800000 */
[----:B------:R-:W-:Y:S01]  /*1860*/  BPT.TRAP 0x1 ;  /* 0x000000040000795c */ /* 0x000fe20000300000 */
.L_x_20:
[----:B0-----:R-:W-:Y:S02]  /*1870*/  IMAD.U32 R3, RZ, RZ, UR44 ;  /* 0x0000002cff037e24 */ /* 0x001fe4000f8e00ff */
[----:B------:R-:W-:-:S03]  /*1880*/  IMAD.U32 R0, RZ, RZ, UR48 ;  /* 0x00000030ff007e24 */ /* 0x000fc6000f8e00ff */
[----:B------:R-:W-:Y:S02]  /*1890*/  LEA R3, R3, UR43, 0x3 ;  /* 0x0000002b03037c11 */ /* 0x000fe4000f8e18ff */
[----:B------:R-:W-:-:S04]  /*18a0*/  SHF.L.U32 R0, R0, 0x1f, RZ ;  /* 0x0000001f00007819 */ /* 0x000fc800000006ff */
[----:B------:R0:W1:Y:S01]  /*18b0*/  SYNCS.PHASECHK.TRANS64.TRYWAIT P1, [R3+URZ], R0 ;  /* 0x00000000030075a7 */ /* 0x000062000802017f */
[----:B------:R-:W-:Y:S05]  /*18c0*/  @!P0 BRA `(.L_x_21) ;  /* 0x0000000000048947 */ /* 0x000fea0003800000 */
[----:B------:R-:W-:Y:S01]  /*18d0*/  BPT.TRAP 0x1 ;  /* 0x000000040000795c */ /* 0x000fe20000300000 */
.L_x_21:
[----:B------:R-:W-:-:S05]  /*18e0*/  IMAD.U32 R4, RZ, RZ, UR47 ;  /* 0x0000002fff047e24 */ /* 0x000fca000f8e00ff */
[----:B------:R-:W-:Y:S01]  /*18f0*/  ISETP.GE.AND P2, PT, R4, 0x1, PT ;  /* 0x000000010400780c */ /* 0x000fe20003f46270 */
[----:B-1----:R-:W-:-:S12]  /*1900*/  @P1 BRA `(.L_x_22) ;  /* 0x0000000000081947 */ /* 0x002fd80003800000 */
[----:B------:R-:W1:Y:S02]  /*1910*/  SYNCS.PHASECHK.TRANS64.TRYWAIT P1, [R3+URZ], R0 ;  /* 0x00000000030075a7 */ /* 0x000e64000802017f */
[----:B-1----:R-:W-:Y:S05]  /*1920*/  @!P1 BRA `(.L_x_23) ;  /* 0x000000a0008c9947 */ /* 0x002fea0003800000 */
.L_x_22:
[----:B------:R-:W-:Y:S05]  /*1930*/  WARPSYNC.ALL ;  /* 0x0000000000007948 */ /* 0x000fea0003800000 */
[----:B------:R-:W-:Y:S01]  /*1940*/  UIADD3 UR4, UR43, 0x100, URZ ;  /* 0x000001002b047890 */ /* 0x000fe2000fffe03f */
[----:B------:R-:W-:Y:S01]  /*1950*/  WARPGROUP.ARRIVE ;  /* 0x00000000000079c5 */ /* 0x000fe20000000000 */
[----:B------:R-:W-:Y:S02]  /*1960*/  UIADD3 UR5, UR43, 0x8100, URZ ;  /* 0x000081002b057890 */ /* 0x000fe4000fffe03f */
[----:B------:R-:W-:Y:S02]  /*1970*/  USHF.R.U32.HI UR4, URZ, 0x4, UR4 ;  /* 0x000000043f047899 */ /* 0x000fe40008011604 */
[----:B------:R-:W-:-:S02]  /*1980*/  USHF.R.U32.HI UR5, URZ, 0x4, UR5 ;  /* 0x000000043f057899 */ /* 0x000fc40008011605 */
[----:B------:R-:W-:Y:S02]  /*1990*/  ULOP3.LUT UR4, UR4, 0x3fff, URZ, 0xc0, !UPT ;  /* 0x00003fff04047892 */ /* 0x000fe4000f8ec03f */
[----:B------:R-:W-:Y:S02]  /*19a0*/  ULOP3.LUT UR5, UR5, 0x3fff, URZ, 0xc0, !UPT ;  /* 0x00003fff05057892 */ /* 0x000fe4000f8ec03f */
[----:B------:R-:W-:Y:S02]  /*19b0*/  ULOP3.LUT UR4, UR4, 0x10000, URZ, 0xfc, !UPT ;  /* 0x0001000004047892 */ /* 0x000fe4000f8efc3f */
[----:B------:R-:W-:Y:S02]  /*19c0*/  ULOP3.LUT UR5, UR5, 0x10000, URZ, 0xfc, !UPT ;  /* 0x0001000005057892 */ /* 0x000fe4000f8efc3f */
[----:B------:R-:W-:Y:S02]  /*19d0*/  ULEA UR7, UR44, UR4, 0xa ;  /* 0x000000042c077291 */ /* 0x000fe4000f8e503f */
[----:B------:R-:W-:Y:S01]  /*19e0*/  ULEA UR6, UR44, UR5, 0xc ;  /* 0x000000052c067291 */ /* 0x000fe2000f8e603f */
[----:B------:R-:W-:Y:S01]  /*19f0*/  UMOV UR9, 0x40000040 ;  /* 0x4000004000097882 */ /* 0x000fe20000000000 */
[----:B------:R-:W-:-:S03]  /*1a00*/  UMOV UR11, 0x40000040 ;  /* 0x40000040000b7882 */ /* 0x000fc60000000000 */
[----:B------:R-:W-:Y:S02]  /*1a10*/  UMOV UR8, UR7 ;  /* 0x0000000700087c82 */ /* 0x000fe40008000000 */
[----:B------:R-:W-:Y:S02]  /*1a20*/  UMOV UR10, UR6 ;  /* 0x00000006000a7c82 */ /* 0x000fe40008000000 */
[----:B------:R-:W-:Y:S01]  /*1a30*/  HGMMA.64x256x8.F32.TF32 R24, gdesc[UR8], RZ, !UPT, gsb0 ;  /* 0x07e00000081879f0 */ /* 0x000fe2000c0028ff */
[----:B------:R-:W-:Y:S02]  /*1a40*/  UIADD3 UR8, UR7, 0x2, URZ ;  /* 0x0000000207087890 */ /* 0x000fe4000fffe03f */
[----:B------:R-:W-:Y:S01]  /*1a50*/  UIADD3 UR10, UR6, 0x2, URZ ;  /* 0x00000002060a7890 */ /* 0x000fe2000fffe03f */
[----:B------:R-:W-:Y:S01]  /*1a60*/  UMOV UR9, 0x40000040 ;  /* 0x4000004000097882 */ /* 0x000fe20000000000 */
[----:B------:R-:W-:Y:S01]  /*1a70*/  UMOV UR11, 0x40000040 ;  /* 0x40000040000b7882 */ /* 0x000fe20000000000 */
[----:B------:R-:W-:-:S02]  /*1a80*/  WARPGROUP.DEPBAR.LE gsb0, 0x0 ;  /* 0x00008000000079c5 */ /* 0x000fc40000010000 */
[----:B------:R-:W-:-:S15]  /*1a90*/  WARPGROUP.ARRIVE ;  /* 0x00000000000079c5 */ /* 0x000fde0000000000 */
[----:B------:R-:W-:-:S05]  /*1aa0*/  NOP ;  /* 0x0000000000007918 */ /* 0x000fca0000000000 */
[----:B------:R-:W-:Y:S01]  /*1ab0*/  HGMMA.64x256x8.F32.TF32 R24, gdesc[UR8], R24, gsb0 ;  /* 0x07e00000081879f0 */ /* 0x000fe20008002818 */
[----:B------:R-:W-:Y:S02]  /*1ac0*/  UIADD3 UR8, UR7, 0x4, URZ ;  /* 0x0000000407087890 */ /* 0x000fe4000fffe03f */
[----:B------:R-:W-:Y:S01]  /*1ad0*/  UIADD3 UR10, UR6, 0x4, URZ ;  /* 0x00000004060a7890 */ /* 0x000fe2000fffe03f */
[----:B------:R-:W-:Y:S01]  /*1ae0*/  UMOV UR9, 0x40000040 ;  /* 0x4000004000097882 */ /* 0x000fe20000000000 */
[----:B------:R-:W-:Y:S01]  /*1af0*/  UMOV UR11, 0x40000040 ;  /* 0x40000040000b7882 */ /* 0x000fe20000000000 */
[----:B------:R-:W-:Y:S02]  /*1b00*/  WARPGROUP.DEPBAR.LE gsb0, 0x0 ;  /* 0x00008000000079c5 */ /* 0x000fe40000010000 */
        /* <DEDUP_REMOVED lines=42> */
[----:B------:R-:W-:Y:S03]  /*1db0*/  HGMMA.64x256x8.F32.TF32 R24, gdesc[UR8], R24, gsb0 ;  /* 0x07e00000081879f0 */ /* 0x000fe60008002818 */
[----:B------:R-:W-:Y:S02]  /*1dc0*/  WARPGROUP.DEPBAR.LE gsb0, 0x0 ;  /* 0x00008000000079c5 */ /* 0x000fe40000010000 */
[----:B------:R-:W-:Y:S05]  /*1dd0*/  @!P2 BRA `(.L_x_24) ;  /* 0x0000000400a4a947 */ /* 0x000fea0003800000 */
[----:B------:R-:W-:Y:S01]  /*1de0*/  UIADD3 UR6, UR44, 0x1, URZ ;  /* 0x000000012c067890 */ /* 0x000fe2000fffe03f */
[----:B01----:R-:W-:Y:S02]  /*1df0*/  IMAD.U32 R0, RZ, RZ, UR47 ;  /* 0x0000002fff007e24 */ /* 0x003fe4000f8e00ff */
[----:B------:R-:W-:Y:S01]  /*1e00*/  IMAD.U32 R3, RZ, RZ, UR44 ;  /* 0x0000002cff037e24 */ /* 0x000fe2000f8e00ff */
[----:B------:R-:W-:-:S04]  /*1e10*/  UISETP.NE.AND UP0, UPT, UR6, 0x2, UPT ;  /* 0x000000020600788c */ /* 0x000fc8000bf05270 */
[----:B------:R-:W-:Y:S02]  /*1e20*/  USEL UR7, URZ, 0x1, UP0 ;  /* 0x000000013f077887 */ /* 0x000fe40008000000 */
[----:B------:R-:W-:Y:S02]  /*1e30*/  USEL UR6, UR6, URZ, UP0 ;  /* 0x0000003f06067287 */ /* 0x000fe40008000000 */
[----:B------:R-:W-:-:S06]  /*1e40*/  ULOP3.LUT UR7, UR48, UR7, URZ, 0x3c, !UPT ;  /* 0x0000000730077292 */ /* 0x000fcc000f8e3c3f */
[----:B------:R-:W-:-:S07]  /*1e50*/  IMAD.U32 R6, RZ, RZ, UR7 ;  /* 0x00000007ff067e24 */ /* 0x000fce000f8e00ff */
.L_x_31:
[----:B------:R-:W-:Y:S05]  /*1e60*/  @!P0 BRA `(.L_x_25) ;  /* 0x0000000000048947 */ /* 0x000fea0003800000 */
[----:B------:R-:W-:Y:S01]  /*1e70*/  BPT.TRAP 0x1 ;  /* 0x000000040000795c */ /* 0x000fe20000300000 */
.L_x_25:
[----:B------:R-:W-:Y:S01]  /*1e80*/  ULEA UR7, UR6, UR43, 0x3 ;  /* 0x0000002b06077291 */ /* 0x000fe2000f8e183f */
[----:B------:R-:W-:-:S08]  /*1e90*/  SHF.L.U32 R4, R6, 0x1f, RZ ;  /* 0x0000001f06047819 */ /* 0x000fd000000006ff */
[----:B------:R0:W1:Y:S01]  /*1ea0*/  SYNCS.PHASECHK.TRANS64.TRYWAIT P1, [UR7], R4 ;  /* 0x00000004ff0075a7 */ /* 0x0000620008020147 */
[----:B------:R-:W-:Y:S05]  /*1eb0*/  @!P0 BRA `(.L_x_26) ;  /* 0x0000000000048947 */ /* 0x000fea0003800000 */
[----:B------:R-:W-:Y:S01]  /*1ec0*/  BPT.TRAP 0x1 ;  /* 0x000000040000795c */ /* 0x000fe20000300000 */
.L_x_26:
[----:B-1----:R-:W-:Y:S05]  /*1ed0*/  @P1 BRA `(.L_x_27) ;  /* 0x0000000000081947 */ /* 0x002fea0003800000 */
[----:B------:R-:W1:Y:S02]  /*1ee0*/  SYNCS.PHASECHK.TRANS64.TRYWAIT P1, [UR7], R4 ;  /* 0x00000004ff0075a7 */ /* 0x000e640008020147 */
[----:B-1----:R-:W-:Y:S05]  /*1ef0*/  @!P1 BRA `(.L_x_28) ;  /* 0x0000009c002c9947 */ /* 0x002fea0003800000 */
.L_x_27:
[----:B------:R-:W-:Y:S01]  /*1f00*/  ULEA UR12, UR6, UR4, 0xa ;  /* 0x00000004060c7291 */ /* 0x000fe2000f8e503f */
[----:B------:R-:W-:Y:S01]  /*1f10*/  WARPGROUP.ARRIVE ;  /* 0x00000000000079c5 */ /* 0x000fe20000000000 */
[----:B------:R-:W-:Y:S01]  /*1f20*/  ULEA UR7, UR6, UR5, 0xc ;  /* 0x0000000506077291 */ /* 0x000fe2000f8e603f */
[----:B------:R-:W-:Y:S01]  /*1f30*/  UMOV UR9, 0x40000040 ;  /* 0x4000004000097882 */ /* 0x000fe20000000000 */
[----:B------:R-:W-:-:S03]  /*1f40*/  UMOV UR11, 0x40000040 ;  /* 0x40000040000b7882 */ /* 0x000fc60000000000 */
[----:B------:R-:W-:Y:S02]  /*1f50*/  UMOV UR8, UR12 ;  /* 0x0000000c00087c82 */ /* 0x000fe40008000000 */
[----:B------:R-:W-:Y:S02]  /*1f60*/  UMOV UR10, UR7 ;  /* 0x00000007000a7c82 */ /* 0x000fe40008000000 */
[----:B------:R-:W-:Y:S01]  /*1f70*/  HGMMA.64x256x8.F32.TF32 R24, gdesc[UR8], R24, gsb0 ;  /* 0x07e00000081879f0 */ /* 0x000fe20008002818 */
        /* <DEDUP_REMOVED lines=58> */
[----:B------:R-:W-:Y:S01]  /*2320*/  BPT.TRAP 0x1 ;  /* 0x000000040000795c */ /* 0x000fe20000300000 */
.L_x_29:
[----:B------:R-:W-:Y:S01]  /*2330*/  ISETP.NE.AND P1, PT, R160, RZ, PT ;  /* 0x000000ffa000720c */ /* 0x000fe20003f25270 */
[----:B------:R-:W-:-:S12]  /*2340*/  UISETP.GT.U32.AND UP0, UPT, UR42, 0x1, UPT ;  /* 0x000000012a00788c */ /* 0x000fd8000bf04070 */
[----:B01----:R-:W-:-:S05]  /*2350*/  @P1 LEA R4, R3, UR43, 0x3 ;  /* 0x0000002b03041c11 */ /* 0x003fca000f8e18ff */
[----:B------:R-:W-:-:S05]  /*2360*/  @P1 VIADD R5, R4, 0x10 ;  /* 0x0000001004051836 */ /* 0x000fca0000000000 */
[----:B------:R-:W-:-:S04]  /*2370*/  @P1 PRMT R5, R152, 0x654, R5 ;  /* 0x0000065498051816 */ /* 0x000fc80000000005 */
[----:B------:R0:W-:Y:S01]  /*2380*/  @P1 SYNCS.ARRIVE.TRANS64.RED.A1T0 RZ, [R5+URZ], RZ ;  /* 0x000000ff05ff19a7 */ /* 0x0001e2000810043f */
[----:B------:R-:W-:-:S13]  /*2390*/  PLOP3.LUT P1, PT, PT, PT, UP0, 0x80, 0x0 ;  /* 0x000000000000781c */ /* 0x000fda0003f2f008 */
[----:B0-----:R-:W-:Y:S05]  /*23a0*/  @P1 BRA `(.L_x_30) ;  /* 0x0000000000041947 */ /* 0x001fea0003800000 */
[----:B------:R-:W-:Y:S01]  /*23b0*/  BPT.TRAP 0x1 ;  /* 0x000000040000795c */ /* 0x000fe20000300000 */
.L_x_30:
[----:B------:R-:W-:Y:S01]  /*23c0*/  UIADD3 UR6, UR6, 0x1, URZ ;  /* 0x0000000106067890 */ /* 0x000fe2000fffe03f */
[C---:B------:R-:W-:Y:S01]  /*23d0*/  ISETP.GT.AND P2, PT, R0.reuse, 0x1, PT ;  /* 0x000000010000780c */ /* 0x040fe20003f44270 */
[----:B------:R-:W-:Y:S02]  /*23e0*/  VIADD R3, R3, 0x1 ;  /* 0x0000000103037836 */ /* 0x000fe40000000000 */
[----:B------:R-:W-:Y:S01]  /*23f0*/  UISETP.NE.AND UP0, UPT, UR6, 0x2, UPT ;  /* 0x000000020600788c */ /* 0x000fe2000bf05270 */
[----:B------:R-:W-:Y:S02]  /*2400*/  VIADD R0, R0, 0xffffffff ;  /* 0xffffffff00007836 */ /* 0x000fe40000000000 */
[C---:B------:R-:W-:Y:S01]  /*2410*/  ISETP.NE.AND P1, PT, R3.reuse, 0x2, PT ;  /* 0x000000020300780c */ /* 0x040fe20003f25270 */
[----:B------:R-:W-:Y:S02]  /*2420*/  USEL UR7, URZ, 0x1, UP0 ;  /* 0x000000013f077887 */ /* 0x000fe40008000000 */
[----:B------:R-:W-:Y:S01]  /*2430*/  USEL UR6, UR6, URZ, UP0 ;  /* 0x0000003f06067287 */ /* 0x000fe20008000000 */
[----:B------:R-:W-:-:S03]  /*2440*/  SEL R3, R3, RZ, P1 ;  /* 0x000000ff03037207 */ /* 0x000fc60000800000 */
[----:B------:R-:W-:Y:S01]  /*2450*/  LOP3.LUT R6, R6, UR7, RZ, 0x3c, !PT ;  /* 0x0000000706067c12 */ /* 0x000fe2000f8e3cff */
[----:B------:R-:W-:Y:S07]  /*2460*/  @P2 BRA `(.L_x_31) ;  /* 0xfffffff8007c2947 */ /* 0x000fee000383ffff */
.L_x_24:
[----:B------:R-:W-:Y:S01]  /*2470*/  ULDC UR4, c[0x0][0x28c] ;  /* 0x0000a30000047ab9 */ /* 0x000fe20000000800 */
[----:B------:R2:W-:Y:S01]  /*2480*/  SYNCS.ARRIVE.TRANS64.A1T0 RZ, [R157+UR46], RZ ;  /* 0x000000ff9dff79a7 */ /* 0x0005e2000810002e */
[----:B------:R-:W-:-:S06]  /*2490*/  UISETP.GE.AND UP0, UPT, UR4, 0x1, UPT ;  /* 0x000000010400788c */ /* 0x000fcc000bf06270 */
[----:B------:R-:W-:-:S13]  /*24a0*/  PLOP3.LUT P1, PT, PT, PT, UP0, 0x80, 0x0 ;  /* 0x000000000000781c */ /* 0x000fda0003f2f008 */
[----:B--2---:R-:W-:Y:S05]  /*24b0*/  @!P1 BRA `(.L_x_32) ;  /* 0x0000000000409947 */ /* 0x004fea0003800000 */
[----:B------:R-:W-:Y:S05]  /*24c0*/  @!P0 BRA `(.L_x_33) ;  /* 0x0000000000048947 */ /* 0x000fea0003800000 */
[----:B------:R-:W-:Y:S01]  /*24d0*/  BPT.TRAP 0x1 ;  /* 0x000000040000795c */ /* 0x000fe20000300000 */
.L_x_33:
[----:B------:R-:W-:Y:S01]  /*24e0*/  ISETP.NE.AND P0, PT, R160, RZ, PT ;  /* 0x000000ffa000720c */ /* 0x000fe20003f05270 */
[----:B01----:R-:W-:-:S12]  /*24f0*/  IMAD.U32 R3, RZ, RZ, UR43 ;  /* 0x0000002bff037e24 */ /* 0x003fd8000f8e00ff */
[----:B------:R-:W-:-:S05]  /*2500*/  VOTEU.ANY UP0, P0 ;  /* 0x00000000003f7886 */ /* 0x000fca0000000100 */
[----:B------:R-:W-:Y:S02]  /*2510*/  @UP0 UIADD3 UR5, UR47, UR44, URZ ;  /* 0x0000002c2f050290 */ /* 0x000fe4000fffe03f */
[----:B------:R-:W-:-:S04]  /*2520*/  UISETP.GT.U32.AND UP0, UPT, UR42, 0x1, UPT ;  /* 0x000000012a00788c */ /* 0x000fc8000bf04070 */
[----:B------:R-:W-:-:S04]  /*2530*/  IMAD.U32 R0, RZ, RZ, UR5 ;  /* 0x00000005ff007e24 */ /* 0x000fc8000f8e00ff */
[----:B------:R-:W-:-:S05]  /*2540*/  @P0 IMAD.SHL.U32 R0, R0, 0x8, RZ ;  /* 0x0000000800000824 */ /* 0x000fca00078e00ff */
[----:B------:R-:W-:-:S04]  /*2550*/  @P0 LOP3.LUT R0, R0, 0x8, RZ, 0xc0, !PT ;  /* 0x0000000800000812 */ /* 0x000fc800078ec0ff */
[----:B------:R-:W-:-:S04]  /*2560*/  @P0 IADD3 R3, R3, 0x10, R0 ;  /* 0x0000001003030810 */ /* 0x000fc80007ffe000 */
[----:B------:R-:W-:-:S04]  /*2570*/  @P0 PRMT R3, R152, 0x654, R3 ;  /* 0x0000065498030816 */ /* 0x000fc80000000003 */
[----:B------:R2:W-:Y:S01]  /*2580*/  @P0 SYNCS.ARRIVE.TRANS64.RED.A1T0 RZ, [R3+URZ], RZ ;  /* 0x000000ff03ff09a7 */ /* 0x0005e2000810043f */
[----:B------:R-:W-:-:S13]  /*2590*/  PLOP3.LUT P0, PT, PT, PT, UP0, 0x80, 0x0 ;  /* 0x000000000000781c */ /* 0x000fda0003f0f008 */
[----:B--2---:R-:W-:Y:S05]  /*25a0*/  @P0 BRA `(.L_x_32) ;  /* 0x0000000000040947 */ /* 0x004fea0003800000 */
[----:B------:R-:W-:Y:S01]  /*25b0*/  BPT.TRAP 0x1 ;  /* 0x000000040000795c */ /* 0x000fe20000300000 */
.L_x_32:
[----:B01----:R-:W-:Y:S01]  /*25c0*/  SHF.L.U32 R3, R172, 0x1f, RZ ;  /* 0x0000001fac037819 */ /* 0x003fe200000006ff */
[----:B------:R-:W-:Y:S01]  /*25d0*/  ULEA UR6, UR37, UR44, 0x1 ;  /* 0x0000002c25067291 */ /* 0x000fe2000f8e083f */
[----:B------:R-:W0:Y:S01]  /*25e0*/  LDC R6, c[0x0][0x288] ;  /* 0x0000a200ff067b82 */ /* 0x000e220000000800 */
[----:B------:R-:W-:Y:S01]  /*25f0*/  UIADD3 UR4, UR4, 0x7e, URZ ;  /* 0x0000007e04047890 */ /* 0x000fe2000fffe03f */
[----:B------:R-:W-:Y:S01]  /*2600*/  IMAD.SHL.U32 R12, R153, 0x2, RZ ;  /* 0x00000002990c7824 */ /* 0x000fe200078e00ff */
[----:B------:R-:W-:Y:S02]  /*2610*/  USHF.R.U32.HI UR5, URZ, 0x1, UR6 ;  /* 0x000000013f057899 */ /* 0x000fe40008011606 */
[----:B------:R-:W-:Y:S02]  /*2620*/  UISETP.GT.U32.AND UP0, UPT, UR6, 0x1, UPT ;  /* 0x000000010600788c */ /* 0x000fe4000bf04070 */
[----:B------:R-:W-:Y:S01]  /*2630*/  ULOP3.LUT UR5, UR5, 0x1, URZ, 0xc0, !UPT ;  /* 0x0000000105057892 */ /* 0x000fe2000f8ec03f */
[----:B------:R-:W1:Y:S01]  /*2640*/  SYNCS.PHASECHK.TRANS64.TRYWAIT P0, [R156+UR45+0x10], R3 ;  /* 0x000010039c0075a7 */ /* 0x000e62000800016d */
[----:B------:R-:W-:Y:S01]  /*2650*/  UISETP.LT.U32.AND UP0, UPT, UR4, 0x7f, UP0 ;  /* 0x0000007f0400788c */ /* 0x000fe20008701070 */
[----:B------:R-:W-:Y:S01]  /*2660*/  SHF.R.S32.HI R13, RZ, 0x1f, R12 ;  /* 0x0000001fff0d7819 */ /* 0x000fe2000001140c */
[----:B------:R-:W-:-:S02]  /*2670*/  UISETP.NE.U32.AND UP1, UPT, UR5, 0x1, UPT ;  /* 0x000000010500788c */ /* 0x000fc4000bf25070 */
[----:B------:R-:W-:Y:S02]  /*2680*/  USEL UR5, URZ, 0x1, !UP0 ;  /* 0x000000013f057887 */ /* 0x000fe4000c000000 */
[----:B------:R-:W-:-:S04]  /*2690*/  UISETP.GT.U32.AND UP1, UPT, UR4, 0x7e, !UP1 ;  /* 0x0000007e0400788c */ /* 0x000fc8000cf24070 */
[----:B------:R-:W-:-:S04]  /*26a0*/  USEL UR4, URZ, 0x1, !UP1 ;  /* 0x000000013f047887 */ /* 0x000fc8000c800000 */
[----:B------:R-:W-:Y:S01]  /*26b0*/  ULOP3.LUT UR48, UR4, UR48, UR5, 0x96, !UPT ;  /* 0x0000003004307292 */ /* 0x000fe2000f8e9605 */
[----:B01----:R-:W-:Y:S11]  /*26c0*/  @!P0 BRA `(.L_x_34) ;  /* 0x0000009400508947 */ /* 0x003ff60003800000 */
.L_x_314:
[----:B------:R-:W-:Y:S01]  /*26d0*/  IMAD.SHL.U32 R4, R18, 0x40, RZ ;  /* 0x0000004012047824 */ /* 0x000fe200078e00ff */
[----:B------:R-:W-:Y:S01]  /*26e0*/  ULDC UR6, c[0x0][0x284] ;  /* 0x0000a10000067ab9 */ /* 0x000fe20000000800 */
[----:B------:R-:W-:Y:S01]  /*26f0*/  IMAD.SHL.U32 R14, R2, 0x100, RZ ;  /* 0x00000100020e7824 */ /* 0x000fe200078e00ff */
[----:B------:R-:W-:Y:S01]  /*2700*/  SHF.R.S32.HI R7, RZ, 0x1f, R19 ;  /* 0x0000001fff077819 */ /* 0x000fe20000011413 */
[----:B------:R-:W-:Y:S01]  /*2710*/  ULDC.64 UR4, c[0x0][0x5d0] ;  /* 0x0001740000047ab9 */ /* 0x000fe20000000a00 */
[----:B------:R-:W-:Y:S01]  /*2720*/  ISETP.GE.AND P0, PT, R4, UR6, PT ;  /* 0x0000000604007c0c */ /* 0x000fe2000bf06270 */
[----:B0-----:R-:W-:Y:S01]  /*2730*/  IMAD.WIDE.U32 R2, R19, UR4, R12 ;  /* 0x0000000413027c25 */ /* 0x001fe2000f8e000c */
[----:B------:R-:W-:Y:S01]  /*2740*/  SHF.R.S32.HI R15, RZ, 0x1f, R14 ;  /* 0x0000001fff0f7819 */ /* 0x000fe2000001140e */
[----:B------:R-:W-:Y:S01]  /*2750*/  ULOP3.LUT UR44, UR44, 0x1, URZ, 0xc0, !UPT ;  /* 0x000000012c2c7892 */ /* 0x000fe2000f8ec03f */
[C---:B------:R-:W-:Y:S01]  /*2760*/  ISETP.GE.OR P0, PT, R14.reuse, R6, P0 ;  /* 0x000000060e00720c */ /* 0x040fe20000706670 */
[----:B------:R-:W-:Y:S01]  /*2770*/  IMAD R0, R7, UR4, RZ ;  /* 0x0000000407007c24 */ /* 0x000fe2000f8e02ff */
[----:B------:R-:W-:-:S03]  /*2780*/  IADD3 R164, P1, R14, R2, RZ ;  /* 0x000000020ea47210 */ /* 0x000fc60007f3e0ff */
[----:B------:R-:W-:-:S05]  /*2790*/  IMAD R5, R19, UR5, R0 ;  /* 0x0000000513057c24 */ /* 0x000fca000f8e0200 */
[----:B------:R-:W-:-:S03]  /*27a0*/  IADD3.X R165, R15, R3, R5, P1, !PT ;  /* 0x000000030fa57210 */ /* 0x000fc60000ffe405 */
[----:B------:R-:W-:Y:S05]  /*27b0*/  @P0 BRA `(.L_x_35) ;  /* 0x0000007c00040947 */ /* 0x000fea0003800000 */
[----:B------:R-:W0:Y:S01]  /*27c0*/  LDC.64 R10, c[0x0][0x5c8] ;  /* 0x00017200ff0a7b82 */ /* 0x000e220000000a00 */
[----:B-----5:R-:W-:Y:S01]  /*27d0*/  FSETP.NEU.AND P0, PT, R22, RZ, PT ;  /* 0x000000ff1600720b */ /* 0x020fe20003f0d000 */
[----:B------:R-:W-:Y:S01]  /*27e0*/  IMAD R3, R153, -0x2, R6 ;  /* 0xfffffffe99037824 */ /* 0x000fe200078e0206 */
[----:B------:R-:W-:Y:S01]  /*27f0*/  BSSY B0, `(.L_x_35) ;  /* 0x00007bd000007945 */ /* 0x000fe20003800000 */
[----:B------:R-:W-:-:S04]  /*2800*/  IMAD.WIDE R162, R18, 0x40, R154 ;  /* 0x0000004012a27825 */ /* 0x000fc800078e029a */
[----:B------:R-:W-:Y:S02]  /*2810*/  IMAD.IADD R0, R3, 0x1, -R14 ;  /* 0x0000000103007824 */ /* 0x000fe400078e0a0e */
[----:B------:R-:W-:-:S03]  /*2820*/  IMAD.IADD R2, R161, 0x1, -R4 ;  /* 0x00000001a1027824 */ /* 0x000fc600078e0a04 */
[----:B------:R-:W-:-:S04]  /*2830*/  ISETP.GT.AND P1, PT, R0, RZ, PT ;  /* 0x000000ff0000720c */ /* 0x000fc80003f24270 */
[----:B------:R-:W-:Y:S01]  /*2840*/  ISETP.GT.AND P2, PT, R2, RZ, P1 ;  /* 0x000000ff0200720c */ /* 0x000fe20000f44270 */
[-C--:B0-----:R-:W-:Y:S02]  /*2850*/  IMAD R3, R163, R10.reuse, RZ ;  /* 0x0000000aa3037224 */ /* 0x081fe400078e02ff */
[----:B------:R-:W-:-:S04]  /*2860*/  IMAD.WIDE.U32 R164, R162, R10, R164 ;  /* 0x0000000aa2a47225 */ /* 0x000fc800078e00a4 */
[----:B------:R-:W-:-:S04]  /*2870*/  IMAD R3, R162, R11, R3 ;  /* 0x0000000ba2037224 */ /* 0x000fc800078e0203 */
[----:B------:R-:W-:Y:S01]  /*2880*/  IMAD.IADD R173, R165, 0x1, R3 ;  /* 0x00000001a5ad7824 */ /* 0x000fe200078e0203 */
[----:B------:R-:W-:Y:S06]  /*2890*/  @!P0 BRA `(.L_x_36) ;  /* 0x0000005400988947 */ /* 0x000fec0003800000 */
[----:B------:R-:W0:Y:S01]  /*28a0*/  LDC.64 R20, c[0x0][0x5b8] ;  /* 0x00016e00ff147b82 */ /* 0x000e220000000a00 */
[----:B------:R-:W-:-:S07]  /*28b0*/  ULDC.64 UR4, c[0x0][0x5c0] ;  /* 0x0001700000047ab9 */ /* 0x000fce0000000a00 */
[----:B------:R-:W1:Y:S08]  /*28c0*/  LDC.64 R174, c[0x0][0x5b0] ;  /* 0x00016c00ffae7b82 */ /* 0x000e700000000a00 */
[----:B------:R-:W2:Y:S01]  /*28d0*/  LDC.64 R8, c[0x0][0x5a8] ;  /* 0x00016a00ff087b82 */ /* 0x000ea20000000a00 */
[-C--:B0-----:R-:W-:Y:S02]  /*28e0*/  IMAD R6, R7, R20.reuse, RZ ;  /* 0x0000001407067224 */ /* 0x081fe400078e02ff */
[----:B------:R-:W-:-:S04]  /*28f0*/  IMAD.WIDE.U32 R4, R19, R20, R12 ;  /* 0x0000001413047225 */ /* 0x000fc800078e000c */
[----:B------:R-:W-:Y:S01]  /*2900*/  IMAD R165, R19, R21, R6 ;  /* 0x0000001513a57224 */ /* 0x000fe200078e0206 */
[----:B------:R-:W-:Y:S01]  /*2910*/  IADD3 R166, P0, R14, R4, RZ ;  /* 0x000000040ea67210 */ /* 0x000fe20007f1e0ff */
[----:B-1----:R-:W-:-:S03]  /*2920*/  IMAD R3, R163, R174, RZ ;  /* 0x000000aea3037224 */ /* 0x002fc600078e02ff */
[----:B------:R-:W-:Y:S01]  /*2930*/  IADD3.X R167, R15, R5, R165, P0, !PT ;  /* 0x000000050fa77210 */ /* 0x000fe200007fe4a5 */
[C---:B------:R-:W-:Y:S02]  /*2940*/  IMAD R163, R162.reuse, R175, R3 ;  /* 0x000000afa2a37224 */ /* 0x040fe400078e0203 */
[----:B------:R-:W-:-:S04]  /*2950*/  IMAD.WIDE.U32 R4, R162, R174, R166 ;  /* 0x000000aea2047225 */ /* 0x000fc800078e00a6 */
[----:B------:R-:W-:Y:S01]  /*2960*/  IMAD.IADD R3, R5, 0x1, R163 ;  /* 0x0000000105037824 */ /* 0x000fe200078e02a3 */
[----:B--2---:R-:W-:-:S04]  /*2970*/  LEA R6, P0, R4, R8, 0x2 ;  /* 0x0000000804067211 */ /* 0x004fc800078010ff */
[----:B------:R-:W-:-:S05]  /*2980*/  LEA.HI.X R7, R4, R9, R3, 0x2, P0 ;  /* 0x0000000904077211 */ /* 0x000fca00000f1403 */
[----:B------:R0:W2:Y:S01]  /*2990*/  @P2 LDG.E.LTC128B R3, desc[UR50][R6.64] ;  /* 0x0000003206032981 */ /* 0x0000a2000c1e1920 */
[----:B------:R-:W-:Y:S01]  /*29a0*/  IMAD.WIDE.U32 R4, R162, R174, R14 ;  /* 0x000000aea2047225 */ /* 0x000fe200078e000e */
[C---:B------:R-:W-:Y:S01]  /*29b0*/  SHF.L.U64.HI R171, R174.reuse, 0x3, R175 ;  /* 0x00000003aeab7819 */ /* 0x040fe200000102af */
[----:B------:R-:W-:Y:S02]  /*29c0*/  BSSY B1, `(.L_x_37) ;  /* 0x0000014000017945 */ /* 0x000fe40003800000 */
[----:B------:R-:W-:Y:S01]  /*29d0*/  IMAD.SHL.U32 R170, R174, 0x8, RZ ;  /* 0x00000008aeaa7824 */ /* 0x000fe200078e00ff */
[----:B------:R-:W-:Y:S02]  /*29e0*/  IADD3 R168, P0, R12, R4, RZ ;  /* 0x000000040ca87210 */ /* 0x000fe40007f1e0ff */
[----:B------:R-:W-:Y:S01]  /*29f0*/  LEA R4, P3, R164, UR4, 0x2 ;  /* 0x00000004a4047c11 */ /* 0x000fe2000f8610ff */
[----:B------:R-:W-:Y:S01]  /*2a00*/  IMAD.WIDE.U32 R170, R162, R174, R170 ;  /* 0x000000aea2aa7225 */ /* 0x000fe200078e00aa */
[----:B------:R-:W-:-:S02]  /*2a10*/  IADD3.X R169, R13, R163, R5, P0, !PT ;  /* 0x000000a30da97210 */ /* 0x000fc400007fe405 */
[----:B------:R-:W-:Y:S02]  /*2a20*/  LEA.HI.X R5, R164, UR5, R173, 0x2, P3 ;  /* 0x00000005a4057c11 */ /* 0x000fe400098f14ad */
[----:B------:R-:W-:Y:S01]  /*2a30*/  ISETP.GT.AND P0, PT, R0, 0x1, PT ;  /* 0x000000010000780c */ /* 0x000fe20003f04270 */
[----:B------:R-:W-:-:S03]  /*2a40*/  IMAD.WIDE.U32 R168, R19, R20, R168 ;  /* 0x0000001413a87225 */ /* 0x000fc600078e00a8 */
[----:B------:R-:W-:Y:S01]  /*2a50*/  ISETP.GT.AND P3, PT, R2, RZ, P0 ;  /* 0x000000ff0200720c */ /* 0x000fe20000764270 */
[----:B0-----:R-:W-:Y:S01]  /*2a60*/  IMAD.IADD R7, R165, 0x1, R169 ;  /* 0x00000001a5077824 */ /* 0x001fe200078e02a9 */
[----:B------:R-:W-:-:S04]  /*2a70*/  LEA R6, P4, R168, R8, 0x2 ;  /* 0x00000008a8067211 */ /* 0x000fc800078810ff */
[----:B------:R-:W-:Y:S02]  /*2a80*/  LEA.HI.X R7, R168, R9, R7, 0x2, P4 ;  /* 0x00000009a8077211 */ /* 0x000fe400020f1407 */
[----:B--2---:R-:W-:-:S05]  /*2a90*/  LOP3.LUT R21, R3, 0xffffe000, RZ, 0xc0, !PT ;  /* 0xffffe00003157812 */ /* 0x004fca00078ec0ff */
[----:B------:R-:W-:-:S04]  /*2aa0*/  FMUL R21, R21, R22 ;  /* 0x0000001615157220 */ /* 0x000fc80000400000 */
[----:B------:R-:W-:-:S05]  /*2ab0*/  FFMA R21, R24, R23, R21 ;  /* 0x0000001718157223 */ /* 0x000fca0000000015 */
[----:B------:R-:W-:-:S05]  /*2ac0*/  F2FP.TF32.F32.PACK_B R21, R21 ;  /* 0x00000015ff15723e */ /* 0x000fca00024050ff */
[----:B------:R0:W-:Y:S01]  /*2ad0*/  @P2 STG.E desc[UR50][R4.64], R21 ;  /* 0x0000001504002986 */ /* 0x0001e2000c101932 */
[----:B------:R-:W-:Y:S05]  /*2ae0*/  @!P3 BRA `(.L_x_38) ;  /* 0x000000000004b947 */ /* 0x000fea0003800000 */
[----:B------:R1:W5:Y:S02]  /*2af0*/  LDG.E.LTC128B R3, desc[UR50][R6.64+0x4] ;  /* 0x0000043206037981 */ /* 0x000364000c1e1920 */
.L_x_38:
[----:B------:R-:W-:Y:S05]  /*2b00*/  BSYNC B1 ;  /* 0x0000000000017941 */ /* 0x000fea0003800000 */
.L_x_37:
[----:B0----5:R-:W-:Y:S01]  /*2b10*/  LOP3.LUT R21, R3, 0xffffe000, RZ, 0xc0, !PT ;  /* 0xffffe00003157812 */ /* 0x021fe200078ec0ff */
[----:B------:R-:W-:Y:S01]  /*2b20*/  IMAD.IADD R169, R163, 0x1, R171 ;  /* 0x00000001a3a97824 */ /* 0x000fe200078e02ab */
[----:B------:R-:W-:Y:S02]  /*2b30*/  IADD3 R162, P2, R166, R170, RZ ;  /* 0x000000aaa6a27210 */ /* 0x000fe40007f5e0ff */
[----:B------:R-:W-:Y:S01]  /*2b40*/  ISETP.GT.AND P1, PT, R2, 0x8, P1 ;  /* 0x000000080200780c */ /* 0x000fe20000f24270 */
[----:B------:R-:W-:Y:S02]  /*2b50*/  FMUL R18, R21, R22 ;  /* 0x0000001615127220 */ /* 0x000fe40000400000 */
[----:B------:R-:W-:Y:S01]  /*2b60*/  IMAD.X R166, R169, 0x1, R167, P2 ;  /* 0x00000001a9a67824 */ /* 0x000fe200010e06a7 */
[----:B------:R-:W-:Y:S01]  /*2b70*/  LEA R24, P2, R162, R8, 0x2 ;  /* 0x00000008a2187211 */ /* 0x000fe200078410ff */
[----:B------:R-:W-:Y:S01]  /*2b80*/  FFMA R163, R25, R23, R18 ;  /* 0x0000001719a37223 */ /* 0x000fe20000000012 */
[----:B------:R-:W-:-:S02]  /*2b90*/  IMAD.MOV.U32 R18, RZ, RZ, R3 ;  /* 0x000000ffff127224 */ /* 0x000fc400078e0003 */
[----:B------:R-:W-:Y:S02]  /*2ba0*/  LEA.HI.X R25, R162, R9, R166, 0x2, P2 ;  /* 0x00000009a2197211 */ /* 0x000fe400010f14a6 */
[----:B------:R-:W-:-:S05]  /*2bb0*/  F2FP.TF32.F32.PACK_B R163, R163 ;  /* 0x000000a3ffa3723e */ /* 0x000fca00024050ff */
[----:B------:R0:W-:Y:S04]  /*2bc0*/  @P3 STG.E desc[UR50][R4.64+0x4], R163 ;  /* 0x000004a304003986 */ /* 0x0001e8000c101932 */
[----:B------:R-:W2:Y:S01]  /*2bd0*/  @P1 LDG.E.LTC128B R18, desc[UR50][R24.64] ;  /* 0x0000003218121981 */ /* 0x000ea2000c1e1920 */
[----:B------:R-:W-:Y:S01]  /*2be0*/  IADD3 R12, P2, P3, R12, R170, R14 ;  /* 0x000000aa0c0c7210 */ /* 0x000fe20007b5e00e */
[----:B------:R-:W-:Y:S01]  /*2bf0*/  BSSY B1, `(.L_x_39) ;  /* 0x0000011000017945 */ /* 0x000fe20003800000 */
[C---:B------:R-:W-:Y:S02]  /*2c00*/  SHF.L.U64.HI R11, R10.reuse, 0x5, R11 ;  /* 0x000000050a0b7819 */ /* 0x040fe4000001020b */
[----:B------:R-:W-:Y:S02]  /*2c10*/  IADD3.X R13, R13, R169, R15, P2, P3 ;  /* 0x000000a90d0d7210 */ /* 0x000fe400017e640f */
[----:B------:R-:W-:-:S02]  /*2c20*/  LEA R10, P2, R10, R4, 0x5 ;  /* 0x000000040a0a7211 */ /* 0x000fc400078428ff */
[----:B------:R-:W-:Y:S01]  /*2c30*/  ISETP.GT.AND P0, PT, R2, 0x8, P0 ;  /* 0x000000080200780c */ /* 0x000fe20000704270 */
[----:B------:R-:W-:-:S04]  /*2c40*/  IMAD.WIDE.U32 R20, R19, R20, R12 ;  /* 0x0000001413147225 */ /* 0x000fc800078e000c */
[----:B------:R-:W-:Y:S01]  /*2c50*/  IMAD.X R11, R11, 0x1, R5, P2 ;  /* 0x000000010b0b7824 */ /* 0x000fe200010e0605 */
[----:B------:R-:W-:Y:S02]  /*2c60*/  LEA R8, P3, R20, R8, 0x2 ;  /* 0x0000000814087211 */ /* 0x000fe400078610ff */
[----:B--2---:R-:W-:-:S05]  /*2c70*/  LOP3.LUT R3, R18, 0xffffe000, RZ, 0xc0, !PT ;  /* 0xffffe00012037812 */ /* 0x004fca00078ec0ff */
[----:B------:R-:W-:-:S04]  /*2c80*/  FMUL R3, R3, R22 ;  /* 0x0000001603037220 */ /* 0x000fc80000400000 */
[----:B------:R-:W-:Y:S01]  /*2c90*/  FFMA R13, R26, R23, R3 ;  /* 0x000000171a0d7223 */ /* 0x000fe20000000003 */
[----:B------:R-:W-:-:S04]  /*2ca0*/  IMAD.IADD R3, R165, 0x1, R21 ;  /* 0x00000001a5037824 */ /* 0x000fc800078e0215 */
[----:B------:R-:W-:Y:S02]  /*2cb0*/  F2FP.TF32.F32.PACK_B R13, R13 ;  /* 0x0000000dff0d723e */ /* 0x000fe400024050ff */
[----:B------:R-:W-:-:S03]  /*2cc0*/  LEA.HI.X R9, R20, R9, R3, 0x2, P3 ;  /* 0x0000000914097211 */ /* 0x000fc600018f1403 */
[----:B------:R0:W-:Y:S01]  /*2cd0*/  @P1 STG.E desc[UR50][R10.64], R13 ;  /* 0x0000000d0a001986 */ /* 0x0001e2000c101932 */
[----:B------:R-:W-:Y:S05]  /*2ce0*/  @!P0 BRA `(.L_x_40) ;  /* 0x0000000000048947 */ /* 0x000fea0003800000 */
[----:B------:R2:W5:Y:S02]  /*2cf0*/  LDG.E.LTC128B R18, desc[UR50][R8.64+0x4] ;  /* 0x0000043208127981 */ /* 0x000564000c1e1920 */
.L_x_40:
[----:B------:R-:W-:Y:S05]  /*2d00*/  BSYNC B1 ;  /* 0x0000000000017941 */ /* 0x000fea0003800000 */
.L_x_39:
[----:B-----5:R-:W-:Y:S01]  /*2d10*/  LOP3.LUT R3, R18, 0xffffe000, RZ, 0xc0, !PT ;  /* 0xffffe00012037812 */ /* 0x020fe200078ec0ff */
[----:B------:R-:W-:Y:S01]  /*2d20*/  BSSY B1, `(.L_x_41) ;  /* 0x0000009000017945 */ /* 0x000fe20003800000 */
[----:B------:R-:W-:-:S03]  /*2d30*/  ISETP.GT.AND P1, PT, R0, 0x8, PT ;  /* 0x000000080000780c */ /* 0x000fc60003f24270 */
[----:B------:R-:W-:Y:S01]  /*2d40*/  FMUL R12, R3, R22 ;  /* 0x00000016030c7220 */ /* 0x000fe20000400000 */
[----:B------:R-:W-:-:S03]  /*2d50*/  ISETP.GT.AND P2, PT, R2, RZ, P1 ;  /* 0x000000ff0200720c */ /* 0x000fc60000f44270 */
[----:B------:R-:W-:-:S05]  /*2d60*/  FFMA R27, R27, R23, R12 ;  /* 0x000000171b1b7223 */ /* 0x000fca000000000c */
[----:B------:R-:W-:-:S05]  /*2d70*/  F2FP.TF32.F32.PACK_B R27, R27 ;  /* 0x0000001bff1b723e */ /* 0x000fca00024050ff */
[----:B------:R3:W-:Y:S01]  /*2d80*/  @P0 STG.E desc[UR50][R10.64+0x4], R27 ;  /* 0x0000041b0a000986 */ /* 0x0007e2000c101932 */
[----:B------:R-:W-:Y:S05]  /*2d90*/  @!P2 BRA `(.L_x_42) ;  /* 0x000000000004a947 */ /* 0x000fea0003800000 */
[----:B------:R4:W5:Y:S02]  /*2da0*/  LDG.E.LTC128B R18, desc[UR50][R6.64+0x20] ;  /* 0x0000203206127981 */ /* 0x000964000c1e1920 */
.L_x_42:
[----:B------:R-:W-:Y:S05]  /*2db0*/  BSYNC B1 ;  /* 0x0000000000017941 */ /* 0x000fea0003800000 */
.L_x_41:
        /* <DEDUP_REMOVED lines=10> */
.L_x_44:
[----:B------:R-:W-:Y:S05]  /*2e60*/  BSYNC B1 ;  /* 0x0000000000017941 */ /* 0x000fea0003800000 */
.L_x_43:
[----:B0----5:R-:W-:Y:S01]  /*2e70*/  LOP3.LUT R3, R18, 0xffffe000, RZ, 0xc0, !PT ;  /* 0xffffe00012037812 */ /* 0x021fe200078ec0ff */
[----:B------:R-:W-:Y:S01]  /*2e80*/  BSSY B1, `(.L_x_45) ;  /* 0x0000008000017945 */ /* 0x000fe20003800000 */
[----:B------:R-:W-:-:S03]  /*2e90*/  ISETP.GT.AND P1, PT, R2, 0x8, P1 ;  /* 0x000000080200780c */ /* 0x000fc60000f24270 */
[----:B------:R-:W-:-:S04]  /*2ea0*/  FMUL R12, R3, R22 ;  /* 0x00000016030c7220 */ /* 0x000fc80000400000 */
[----:B------:R-:W-:-:S05]  /*2eb0*/  FFMA R29, R29, R23, R12 ;  /* 0x000000171d1d7223 */ /* 0x000fca000000000c */
[----:B------:R-:W-:-:S05]  /*2ec0*/  F2FP.TF32.F32.PACK_B R29, R29 ;  /* 0x0000001dff1d723e */ /* 0x000fca00024050ff */
[----:B------:R0:W-:Y:S01]  /*2ed0*/  @P3 STG.E desc[UR50][R4.64+0x24], R29 ;  /* 0x0000241d04003986 */ /* 0x0001e2000c101932 */
[----:B------:R-:W-:Y:S05]  /*2ee0*/  @!P1 BRA `(.L_x_46) ;  /* 0x0000000000049947 */ /* 0x000fea0003800000 */
[----:B------:R0:W5:Y:S02]  /*2ef0*/  LDG.E.LTC128B R18, desc[UR50][R8.64+0x20] ;  /* 0x0000203208127981 */ /* 0x000164000c1e1920 */
.L_x_46:
[----:B------:R-:W-:Y:S05]  /*2f00*/  BSYNC B1 ;  /* 0x0000000000017941 */ /* 0x000fea0003800000 */
.L_x_45:
[----:B-----5:R-:W-:Y:S01]  /*2f10*/  LOP3.LUT R3, R18, 0xffffe000, RZ, 0xc0, !PT ;  /* 0xffffe00012037812 */ /* 0x020fe200078ec0ff */
        /* <DEDUP_REMOVED lines=8> */
.L_x_48:
[----:B------:R-:W-:Y:S05]  /*2fa0*/  BSYNC B1 ;  /* 0x0000000000017941 */ /* 0x000fea0003800000 */
.L_x_47:
[----:B0----5:R-:W-:Y:S01]  /*2fb0*/  LOP3.LUT R3, R18, 0xffffe000, RZ, 0xc0, !PT ;  /* 0xffffe00012037812 */ /* 0x021fe200078ec0ff */
        /* <DEDUP_REMOVED lines=9> */
.L_x_50:
[----:B------:R-:W-:Y:S05]  /*3050*/  BSYNC B1 ;  /* 0x0000000000017941 */ /* 0x000fea0003800000 */
.L_x_49:
        /* <DEDUP_REMOVED lines=10> */
.L_x_52:
[----:B------:R-:W-:Y:S05]  /*3100*/  BSYNC B1 ;  /* 0x0000000000017941 */ /* 0x000fea0003800000 */
.L_x_51:
        /* <DEDUP_REMOVED lines=9> */
.L_x_54:
[----:B------:R-:W-:Y:S05]  /*31a0*/  BSYNC B1 ;  /* 0x0000000000017941 */ /* 0x000fea0003800000 */
.L_x_53:
        /* <DEDUP_REMOVED lines=9> */
.L_x_56:
[----:B------:R-:W-:Y:S05]  /*3240*/  BSYNC B1 ;  /* 0x0000000000017941 */ /* 0x000fea0003800000 */
.L_x_55:
        /* <DEDUP_REMOVED lines=10> */
.L_x_58:
[----:B------:R-:W-:Y:S05]  /*32f0*/  BSYNC B1 ;  /* 0x0000000000017941 */ /* 0x000fea0003800000 */
.L_x_57:
        /* <DEDUP_REMOVED lines=10> */
.L_x_60:
[----:B------:R-:W-:Y:S05]  /*33a0*/  BSYNC B1 ;  /* 0x0000000000017941 */ /* 0x000fea0003800000 */
.L_x_59:
        /* <DEDUP_REMOVED lines=9> */
.L_x_62:
[----:B------:R-:W-:Y:S05]  /*3440*/  BSYNC B1 ;  /* 0x0000000000017941 */ /* 0x000fea0003800000 */
.L_x_61:
        /* <DEDUP_REMOVED lines=9> */
.L_x_64:
[----:B------:R-:W-:Y:S05]  /*34e0*/  BSYNC B1 ;  /* 0x0000000000017941 */ /* 0x000fea0003800000 */
.L_x_63:
        /* <DEDUP_REMOVED lines=10> */
.L_x_66:
[----:B------:R-:W-:Y:S05]  /*3590*/  BSYNC B1 ;  /* 0x0000000000017941 */ /* 0x000fea0003800000 */
.L_x_65:
        /* <DEDUP_REMOVED lines=10> */
.L_x_68:
[----:B------:R-:W-:Y:S05]  /*3640*/  BSYNC B1 ;  /* 0x0000000000017941 */ /* 0x000fea0003800000 */
.L_x_67:
        /* <DEDUP_REMOVED lines=9> */
.L_x_70:
[----:B------:R-:W-:Y:S05]  /*36e0*/  BSYNC B1 ;  /* 0x0000000000017941 */ /* 0x000fea0003800000 */
.L_x_69:
        /* <DEDUP_REMOVED lines=9> */
.L_x_72:
[----:B------:R-:W-:Y:S05]  /*3780*/  BSYNC B1 ;  /* 0x0000000000017941 */ /* 0x000fea0003800000 */
.L_x_71:
        /* <DEDUP_REMOVED lines=10> */
.L_x_74:
[----:B------:R-:W-:Y:S05]  /*3830*/  BSYNC B1 ;  /* 0x0000000000017941 */ /* 0x000fea0003800000 */
.L_x_73:
        /* <DEDUP_REMOVED lines=10> */
.L_x_76:
[----:B------:R-:W-:Y:S05]  /*38e0*/  BSYNC B1 ;  /* 0x0000000000017941 */ /* 0x000fea0003800000 */
.L_x_75:
        /* <DEDUP_REMOVED lines=9> */
.L_x_78:
[----:B------:R-:W-:Y:S05]  /*3980*/  BSYNC B1 ;  /* 0x0000000000017941 */ /* 0x000fea0003800000 */
.L_x_77:
        /* <DEDUP_REMOVED lines=9> */
.L_x_80:
[----:B------:R-:W-:Y:S05]  /*3a20*/  BSYNC B1 ;  /* 0x0000000000017941 */ /* 0x000fea0003800000 */
.L_x_79:
        /* <DEDUP_REMOVED lines=10> */
.L_x_82:
[----:B------:R-:W-:Y:S05]  /*3ad0*/  BSYNC B1 ;  /* 0x0000000000017941 */ /* 0x000fea0003800000 */
.L_x_81:
        /* <DEDUP_REMOVED lines=10> */
.L_x_84:
[----:B------:R-:W-:Y:S05]  /*3b80*/  BSYNC B1 ;  /* 0x0000000000017941 */ /* 0x000fea0003800000 */
.L_x_83:
        /* <DEDUP_REMOVED lines=9> */
.L_x_86:
[----:B------:R-:W-:Y:S05]  /*3c20*/  BSYNC B1 ;  /* 0x0000000000017941 */ /* 0x000fea0003800000 */
.L_x_85:
        /* <DEDUP_REMOVED lines=9> */
.L_x_88:
[----:B------:R-:W-:Y:S05]  /*3cc0*/  BSYNC B1 ;  /* 0x0000000000017941 */ /* 0x000fea0003800000 */
.L_x_87:
        /* <DEDUP_REMOVED lines=10> */
.L_x_90:
[----:B------:R-:W-:Y:S05]  /*3d70*/  BSYNC B1 ;  /* 0x0000000000017941 */ /* 0x000fea0003800000 */
.L_x_89:
        /* <DEDUP_REMOVED lines=10> */
.L_x_92:
[----:B------:R-:W-:Y:S05]  /*3e20*/  BSYNC B1 ;  /* 0x0000000000017941 */ /* 0x000fea0003800000 */
.L_x_91:
        /* <DEDUP_REMOVED lines=9> */
.L_x_94:
[----:B------:R-:W-:Y:S05]  /*3ec0*/  BSYNC B1 ;  /* 0x0000000000017941 */ /* 0x000fea0003800000 */
.L_x_93:
        /* <DEDUP_REMOVED lines=9> */
.L_x_96:
[----:B------:R-:W-:Y:S05]  /*3f60*/  BSYNC B1 ;  /* 0x0000000000017941 */ /* 0x000fea0003800000 */
.L_x_95:
        /* <DEDUP_REMOVED lines=10> */
.L_x_98:
[----:B------:R-:W-:Y:S05]  /*4010*/  BSYNC B1 ;  /* 0x0000000000017941 */ /* 0x000fea0003800000 */
.L_x_97:
        /* <DEDUP_REMOVED lines=10> */
.L_x_100:
[----:B------:R-:W-:Y:S05]  /*40c0*/  BSYNC B1 ;  /* 0x0000000000017941 */ /* 0x000fea0003800000 */
.L_x_99:
        /* <DEDUP_REMOVED lines=9> */
.L_x_102:
[----:B------:R-:W-:Y:S05]  /*4160*/  BSYNC B1 ;  /* 0x0000000000017941 */ /* 0x000fea0003800000 */
.L_x_101:
        /* <DEDUP_REMOVED lines=9> */
.L_x_104:
[----:B------:R-:W-:Y:S05]  /*4200*/  BSYNC B1 ;  /* 0x0000000000017941 */ /* 0x000fea0003800000 */
.L_x_103:
        /* <DEDUP_REMOVED lines=10> */
.L_x_106:
[----:B------:R-:W-:Y:S05]  /*42b0*/  BSYNC B1 ;  /* 0x0000000000017941 */ /* 0x000fea0003800000 */
.L_x_105:
        /* <DEDUP_REMOVED lines=10> */
.L_x_108:
[----:B------:R-:W-:Y:S05]  /*4360*/  BSYNC B1 ;  /* 0x0000000000017941 */ /* 0x000fea0003800000 */
.L_x_107:
        /* <DEDUP_REMOVED lines=9> */
.L_x_110:
[----:B------:R-:W-:Y:S05]  /*4400*/  BSYNC B1 ;  /* 0x0000000000017941 */ /* 0x000fea0003800000 */
.L_x_109:
        /* <DEDUP_REMOVED lines=9> */
.L_x_112:
[----:B------:R-:W-:Y:S05]  /*44a0*/  BSYNC B1 ;  /* 0x0000000000017941 */ /* 0x000fea0003800000 */
.L_x_111:
        /* <DEDUP_REMOVED lines=10> */
.L_x_114:
[----:B------:R-:W-:Y:S05]  /*4550*/  BSYNC B1 ;  /* 0x0000000000017941 */ /* 0x000fea0003800000 */
.L_x_113:
        /* <DEDUP_REMOVED lines=10> */
.L_x_116:
[----:B------:R-:W-:Y:S05]  /*4600*/  BSYNC B1 ;  /* 0x0000000000017941 */ /* 0x000fea0003800000 */
.L_x_115:
        /* <DEDUP_REMOVED lines=9> */
.L_x_118:
[----:B------:R-:W-:Y:S05]  /*46a0*/  BSYNC B1 ;  /* 0x0000000000017941 */ /* 0x000fea0003800000 */
.L_x_117:
        /* <DEDUP_REMOVED lines=9> */
.L_x_120:
[----:B------:R-:W-:Y:S05]  /*4740*/  BSYNC B1 ;  /* 0x0000000000017941 */ /* 0x000fea0003800000 */
.L_x_119:
        /* <DEDUP_REMOVED lines=10> */
.L_x_122:
[----:B------:R-:W-:Y:S05]  /*47f0*/  BSYNC B1 ;  /* 0x0000000000017941 */ /* 0x000fea0003800000 */
.L_x_121:
        /* <DEDUP_REMOVED lines=10> */
.L_x_124:
[----:B------:R-:W-:Y:S05]  /*48a0*/  BSYNC B1 ;  /* 0x0000000000017941 */ /* 0x000fea0003800000 */
.L_x_123:
        /* <DEDUP_REMOVED lines=9> */
.L_x_126:
[----:B------:R-:W-:Y:S05]  /*4940*/  BSYNC B1 ;  /* 0x0000000000017941 */ /* 0x000fea0003800000 */
.L_x_125:
        /* <DEDUP_REMOVED lines=9> */
.L_x_128:
[----:B------:R-:W-:Y:S05]  /*49e0*/  BSYNC B1 ;  /* 0x0000000000017941 */ /* 0x000fea0003800000 */
.L_x_127:
        /* <DEDUP_REMOVED lines=10> */
.L_x_130:
[----:B------:R-:W-:Y:S05]  /*4a90*/  BSYNC B1 ;  /* 0x0000000000017941 */ /* 0x000fea0003800000 */
.L_x_129:
        /* <DEDUP_REMOVED lines=10> */
.L_x_132:
[----:B------:R-:W-:Y:S05]  /*4b40*/  BSYNC B1 ;  /* 0x0000000000017941 */ /* 0x000fea0003800000 */
.L_x_131:
        /* <DEDUP_REMOVED lines=9> */
.L_x_134:
[----:B------:R-:W-:Y:S05]  /*4be0*/  BSYNC B1 ;  /* 0x0000000000017941 */ /* 0x000fea0003800000 */
.L_x_133:
        /* <DEDUP_REMOVED lines=9> */
.L_x_136:
[----:B------:R-:W-:Y:S05]  /*4c80*/  BSYNC B1 ;  /* 0x0000000000017941 */ /* 0x000fea0003800000 */
.L_x_135:
        /* <DEDUP_REMOVED lines=10> */
.L_x_138:
[----:B------:R-:W-:Y:S05]  /*4d30*/  BSYNC B1 ;  /* 0x0000000000017941 */ /* 0x000fea0003800000 */
.L_x_137:
        /* <DEDUP_REMOVED lines=10> */
.L_x_140:
[----:B------:R-:W-:Y:S05]  /*4de0*/  BSYNC B1 ;  /* 0x0000000000017941 */ /* 0x000fea0003800000 */
.L_x_139:
        /* <DEDUP_REMOVED lines=9> */
.L_x_142:
[----:B------:R-:W-:Y:S05]  /*4e80*/  BSYNC B1 ;  /* 0x0000000000017941 */ /* 0x000fea0003800000 */
.L_x_141:
        /* <DEDUP_REMOVED lines=9> */
.L_x_144:
[----:B------:R-:W-:Y:S05]  /*4f20*/  BSYNC B1 ;  /* 0x0000000000017941 */ /* 0x000fea0003800000 */
.L_x_143:
        /* <DEDUP_REMOVED lines=10> */
.L_x_146:
[----:B------:R-:W-:Y:S05]  /*4fd0*/  BSYNC B1 ;  /* 0x0000000000017941 */ /* 0x000fea0003800000 */
.L_x_145:
        /* <DEDUP_REMOVED lines=10> */
.L_x_148:
[----:B------:R-:W-:Y:S05]  /*5080*/  BSYNC B1 ;  /* 0x0000000000017941 */ /* 0x000fea0003800000 */
.L_x_147:
        /* <DEDUP_REMOVED lines=9> */
.L_x_150:
[----:B------:R-:W-:Y:S05]  /*5120*/  BSYNC B1 ;  /* 0x0000000000017941 */ /* 0x000fea0003800000 */
.L_x_149:
        /* <DEDUP_REMOVED lines=9> */
.L_x_152:
[----:B------:R-:W-:Y:S05]  /*51c0*/  BSYNC B1 ;  /* 0x0000000000017941 */ /* 0x000fea0003800000 */
.L_x_151:
        /* <DEDUP_REMOVED lines=10> */
.L_x_154:
[----:B------:R-:W-:Y:S05]  /*5270*/  BSYNC B1 ;  /* 0x0000000000017941 */ /* 0x000fea0003800000 */
.L_x_153:
        /* <DEDUP_REMOVED lines=10> */
.L_x_156:
[----:B------:R-:W-:Y:S05]  /*5320*/  BSYNC B1 ;  /* 0x0000000000017941 */ /* 0x000fea0003800000 */
.L_x_155:
        /* <DEDUP_REMOVED lines=9> */
.L_x_158:
[----:B------:R-:W-:Y:S05]  /*53c0*/  BSYNC B1 ;  /* 0x0000000000017941 */ /* 0x000fea0003800000 */
.L_x_157:
        /* <DEDUP_REMOVED lines=9> */
.L_x_160:
[----:B------:R-:W-:Y:S05]  /*5460*/  BSYNC B1 ;  /* 0x0000000000017941 */ /* 0x000fea0003800000 */
.L_x_159:
        /* <DEDUP_REMOVED lines=10> */
.L_x_162:
[----:B------:R-:W-:Y:S05]  /*5510*/  BSYNC B1 ;  /* 0x0000000000017941 */ /* 0x000fea0003800000 */
.L_x_161:
        /* <DEDUP_REMOVED lines=10> */
.L_x_164:
[----:B------:R-:W-:Y:S05]  /*55c0*/  BSYNC B1 ;  /* 0x0000000000017941 */ /* 0x000fea0003800000 */
.L_x_163:
        /* <DEDUP_REMOVED lines=9> */
.L_x_166:
[----:B------:R-:W-:Y:S05]  /*5660*/  BSYNC B1 ;  /* 0x0000000000017941 */ /* 0x000fea0003800000 */
.L_x_165:
        /* <DEDUP_REMOVED lines=9> */
.L_x_168:
[----:B------:R-:W-:Y:S05]  /*5700*/  BSYNC B1 ;  /* 0x0000000000017941 */ /* 0x000fea0003800000 */
.L_x_167:
        /* <DEDUP_REMOVED lines=10> */
.L_x_170:
[----:B------:R-:W-:Y:S05]  /*57b0*/  BSYNC B1 ;  /* 0x0000000000017941 */ /* 0x000fea0003800000 */
.L_x_169:
        /* <DEDUP_REMOVED lines=10> */
.L_x_172:
[----:B------:R-:W-:Y:S05]  /*5860*/  BSYNC B1 ;  /* 0x0000000000017941 */ /* 0x000fea0003800000 */
.L_x_171:
        /* <DEDUP_REMOVED lines=9> */
.L_x_174:
[----:B------:R-:W-:Y:S05]  /*5900*/  BSYNC B1 ;  /* 0x0000000000017941 */ /* 0x000fea0003800000 */
.L_x_173:
        /* <DEDUP_REMOVED lines=9> */
.L_x_176:
[----:B------:R-:W-:Y:S05]  /*59a0*/  BSYNC B1 ;  /* 0x0000000000017941 */ /* 0x000fea0003800000 */
.L_x_175:
        /* <DEDUP_REMOVED lines=10> */
.L_x_178:
[----:B------:R-:W-:Y:S05]  /*5a50*/  BSYNC B1 ;  /* 0x0000000000017941 */ /* 0x000fea0003800000 */
.L_x_177:
        /* <DEDUP_REMOVED lines=10> */
.L_x_180:
[----:B------:R-:W-:Y:S05]  /*5b00*/  BSYNC B1 ;  /* 0x0000000000017941 */ /* 0x000fea0003800000 */
.L_x_179:
        /* <DEDUP_REMOVED lines=9> */
.L_x_182:
[----:B------:R-:W-:Y:S05]  /*5ba0*/  BSYNC B1 ;  /* 0x0000000000017941 */ /* 0x000fea0003800000 */
.L_x_181:
        /* <DEDUP_REMOVED lines=9> */
.L_x_184:
[----:B------:R-:W-:Y:S05]  /*5c40*/  BSYNC B1 ;  /* 0x0000000000017941 */ /* 0x000fea0003800000 */
.L_x_183:
        /* <DEDUP_REMOVED lines=10> */
.L_x_186:
[----:B------:R-:W-:Y:S05]  /*5cf0*/  BSYNC B1 ;  /* 0x0000000000017941 */ /* 0x000fea0003800000 */
.L_x_185:
        /* <DEDUP_REMOVED lines=10> */
.L_x_188:
[----:B------:R-:W-:Y:S05]  /*5da0*/  BSYNC B1 ;  /* 0x0000000000017941 */ /* 0x000fea0003800000 */
.L_x_187:
        /* <DEDUP_REMOVED lines=9> */
.L_x_190:
[----:B------:R-:W-:Y:S05]  /*5e40*/  BSYNC B1 ;  /* 0x0000000000017941 */ /* 0x000fea0003800000 */
.L_x_189:
        /* <DEDUP_REMOVED lines=9> */
.L_x_192:
[----:B------:R-:W-:Y:S05]  /*5ee0*/  BSYNC B1 ;  /* 0x0000000000017941 */ /* 0x000fea0003800000 */
.L_x_191:
        /* <DEDUP_REMOVED lines=10> */
.L_x_194:
[----:B------:R-:W-:Y:S05]  /*5f90*/  BSYNC B1 ;  /* 0x0000000000017941 */ /* 0x000fea0003800000 */
.L_x_193:
        /* <DEDUP_REMOVED lines=10> */
.L_x_196:
[----:B------:R-:W-:Y:S05]  /*6040*/  BSYNC B1 ;  /* 0x0000000000017941 */ /* 0x000fea0003800000 */
.L_x_195:
        /* <DEDUP_REMOVED lines=9> */
.L_x_198:
[----:B------:R-:W-:Y:S05]  /*60e0*/  BSYNC B1 ;  /* 0x0000000000017941 */ /* 0x000fea0003800000 */
.L_x_197:
        /* <DEDUP_REMOVED lines=9> */
.L_x_200:
[----:B------:R-:W-:Y:S05]  /*6180*/  BSYNC B1 ;  /* 0x0000000000017941 */ /* 0x000fea0003800000 */
.L_x_199:
        /* <DEDUP_REMOVED lines=10> */
.L_x_202:
[----:B------:R-:W-:Y:S05]  /*6230*/  BSYNC B1 ;  /* 0x0000000000017941 */ /* 0x000fea0003800000 */
.L_x_201:
        /* <DEDUP_REMOVED lines=10> */
.L_x_204:
[----:B------:R-:W-:Y:S05]  /*62e0*/  BSYNC B1 ;  /* 0x0000000000017941 */ /* 0x000fea0003800000 */
.L_x_203:
        /* <DEDUP_REMOVED lines=9> */
.L_x_206:
[----:B------:R-:W-:Y:S05]  /*6380*/  BSYNC B1 ;  /* 0x0000000000017941 */ /* 0x000fea0003800000 */
.L_x_205:
        /* <DEDUP_REMOVED lines=9> */
.L_x_208:
[----:B------:R-:W-:Y:S05]  /*6420*/  BSYNC B1 ;  /* 0x0000000000017941 */ /* 0x000fea0003800000 */
.L_x_207:
        /* <DEDUP_REMOVED lines=10> */
.L_x_210:
[----:B------:R-:W-:Y:S05]  /*64d0*/  BSYNC B1 ;  /* 0x0000000000017941 */ /* 0x000fea0003800000 */
.L_x_209:
        /* <DEDUP_REMOVED lines=10> */
.L_x_212:
[----:B------:R-:W-:Y:S05]  /*6580*/  BSYNC B1 ;  /* 0x0000000000017941 */ /* 0x000fea0003800000 */
.L_x_211:
        /* <DEDUP_REMOVED lines=9> */
.L_x_214:
[----:B------:R-:W-:Y:S05]  /*6620*/  BSYNC B1 ;  /* 0x0000000000017941 */ /* 0x000fea0003800000 */
.L_x_213:
        /* <DEDUP_REMOVED lines=9> */
.L_x_216:
[----:B------:R-:W-:Y:S05]  /*66c0*/  BSYNC B1 ;  /* 0x0000000000017941 */ /* 0x000fea0003800000 */
.L_x_215:
        /* <DEDUP_REMOVED lines=10> */
.L_x_218:
[----:B------:R-:W-:Y:S05]  /*6770*/  BSYNC B1 ;  /* 0x0000000000017941 */ /* 0x000fea0003800000 */
.L_x_217:
        /* <DEDUP_REMOVED lines=10> */
.L_x_220:
[----:B------:R-:W-:Y:S05]  /*6820*/  BSYNC B1 ;  /* 0x0000000000017941 */ /* 0x000fea0003800000 */
.L_x_219:
        /* <DEDUP_REMOVED lines=9> */
.L_x_222:
[----:B------:R-:W-:Y:S05]  /*68c0*/  BSYNC B1 ;  /* 0x0000000000017941 */ /* 0x000fea0003800000 */
.L_x_221:
        /* <DEDUP_REMOVED lines=9> */
.L_x_224:
[----:B------:R-:W-:Y:S05]  /*6960*/  BSYNC B1 ;  /* 0x0000000000017941 */ /* 0x000fea0003800000 */
.L_x_223:
        /* <DEDUP_REMOVED lines=10> */
.L_x_226:
[----:B------:R-:W-:Y:S05]  /*6a10*/  BSYNC B1 ;  /* 0x0000000000017941 */ /* 0x000fea0003800000 */
.L_x_225:
        /* <DEDUP_REMOVED lines=10> */
.L_x_228:
[----:B------:R-:W-:Y:S05]  /*6ac0*/  BSYNC B1 ;  /* 0x0000000000017941 */ /* 0x000fea0003800000 */
.L_x_227:
        /* <DEDUP_REMOVED lines=9> */
.L_x_230:
[----:B------:R-:W-:Y:S05]  /*6b60*/  BSYNC B1 ;  /* 0x0000000000017941 */ /* 0x000fea0003800000 */
.L_x_229:
        /* <DEDUP_REMOVED lines=9> */
.L_x_232:
[----:B------:R-:W-:Y:S05]  /*6c00*/  BSYNC B1 ;  /* 0x0000000000017941 */ /* 0x000fea0003800000 */
.L_x_231:
        /* <DEDUP_REMOVED lines=10> */
.L_x_234:
[----:B------:R-:W-:Y:S05]  /*6cb0*/  BSYNC B1 ;  /* 0x0000000000017941 */ /* 0x000fea0003800000 */
.L_x_233:
        /* <DEDUP_REMOVED lines=10> */
.L_x_236:
[----:B------:R-:W-:Y:S05]  /*6d60*/  BSYNC B1 ;  /* 0x0000000000017941 */ /* 0x000fea0003800000 */
.L_x_235:
        /* <DEDUP_REMOVED lines=9> */
.L_x_238:
[----:B------:R-:W-:Y:S05]  /*6e00*/  BSYNC B1 ;  /* 0x0000000000017941 */ /* 0x000fea0003800000 */
.L_x_237:
        /* <DEDUP_REMOVED lines=9> */
.L_x_240:
[----:B------:R-:W-:Y:S05]  /*6ea0*/  BSYNC B1 ;  /* 0x0000000000017941 */ /* 0x000fea0003800000 */
.L_x_239:
        /* <DEDUP_REMOVED lines=10> */
.L_x_242:
[----:B------:R-:W-:Y:S05]  /*6f50*/  BSYNC B1 ;  /* 0x0000000000017941 */ /* 0x000fea0003800000 */
.L_x_241:
        /* <DEDUP_REMOVED lines=10> */
.L_x_244:
[----:B------:R-:W-:Y:S05]  /*7000*/  BSYNC B1 ;  /* 0x0000000000017941 */ /* 0x000fea0003800000 */
.L_x_243:
        /* <DEDUP_REMOVED lines=9> */
.L_x_246:
[----:B------:R-:W-:Y:S05]  /*70a0*/  BSYNC B1 ;  /* 0x0000000000017941 */ /* 0x000fea0003800000 */
.L_x_245:
        /* <DEDUP_REMOVED lines=9> */
.L_x_248:
[----:B------:R-:W-:Y:S05]  /*7140*/  BSYNC B1 ;  /* 0x0000000000017941 */ /* 0x000fea0003800000 */
.L_x_247:
        /* <DEDUP_REMOVED lines=10> */
.L_x_250:
[----:B------:R-:W-:Y:S05]  /*71f0*/  BSYNC B1 ;  /* 0x0000000000017941 */ /* 0x000fea0003800000 */
.L_x_249:
        /* <DEDUP_REMOVED lines=10> */
.L_x_252:
[----:B------:R-:W-:Y:S05]  /*72a0*/  BSYNC B1 ;  /* 0x0000000000017941 */ /* 0x000fea0003800000 */
.L_x_251:
        /* <DEDUP_REMOVED lines=9> */
.L_x_254:
[----:B------:R-:W-:Y:S05]  /*7340*/  BSYNC B1 ;  /* 0x0000000000017941 */ /* 0x000fea0003800000 */
.L_x_253:
        /* <DEDUP_REMOVED lines=9> */
.L_x_256:
[----:B------:R-:W-:Y:S05]  /*73e0*/  BSYNC B1 ;  /* 0x0000000000017941 */ /* 0x000fea0003800000 */
.L_x_255:
        /* <DEDUP_REMOVED lines=10> */
.L_x_258:
[----:B------:R-:W-:Y:S05]  /*7490*/  BSYNC B1 ;  /* 0x0000000000017941 */ /* 0x000fea0003800000 */
.L_x_257:
        /* <DEDUP_REMOVED lines=10> */
.L_x_260:
[----:B------:R-:W-:Y:S05]  /*7540*/  BSYNC B1 ;  /* 0x0000000000017941 */ /* 0x000fea0003800000 */
.L_x_259:
        /* <DEDUP_REMOVED lines=9> */
.L_x_262:
[----:B------:R-:W-:Y:S05]  /*75e0*/  BSYNC B1 ;  /* 0x0000000000017941 */ /* 0x000fea0003800000 */
.L_x_261:
        /* <DEDUP_REMOVED lines=9> */
.L_x_264:
[----:B------:R-:W-:Y:S05]  /*7680*/  BSYNC B1 ;  /* 0x0000000000017941 */ /* 0x000fea0003800000 */
.L_x_263:
        /* <DEDUP_REMOVED lines=10> */
.L_x_266:
[----:B------:R-:W-:Y:S05]  /*7730*/  BSYNC B1 ;  /* 0x0000000000017941 */ /* 0x000fea0003800000 */
.L_x_265:
        /* <DEDUP_REMOVED lines=10> */
.L_x_268:
[----:B------:R-:W-:Y:S05]  /*77e0*/  BSYNC B1 ;  /* 0x0000000000017941 */ /* 0x000fea0003800000 */
.L_x_267:
        /* <DEDUP_REMOVED lines=9> */
.L_x_270:
[----:B------:R-:W-:Y:S05]  /*7880*/  BSYNC B1 ;  /* 0x0000000000017941 */ /* 0x000fea0003800000 */
.L_x_269:
        /* <DEDUP_REMOVED lines=9> */
.L_x_272:
[----:B------:R-:W-:Y:S05]  /*7920*/  BSYNC B1 ;  /* 0x0000000000017941 */ /* 0x000fea0003800000 */
.L_x_271:
        /* <DEDUP_REMOVED lines=10> */
.L_x_274:
[----:B------:R-:W-:Y:S05]  /*79d0*/  BSYNC B1 ;  /* 0x0000000000017941 */ /* 0x000fea0003800000 */
.L_x_273:
        /* <DEDUP_REMOVED lines=10> */
.L_x_276:
[----:B------:R-:W-:Y:S05]  /*7a80*/  BSYNC B1 ;  /* 0x0000000000017941 */ /* 0x000fea0003800000 */
.L_x_275:
        /* <DEDUP_REMOVED lines=9> */
.L_x_278:
[----:B------:R-:W-:Y:S05]  /*7b20*/  BSYNC B1 ;  /* 0x0000000000017941 */ /* 0x000fea0003800000 */
.L_x_277:
        /* <DEDUP_REMOVED lines=9> */
.L_x_280:
[----:B------:R-:W-:Y:S05]  /*7bc0*/  BSYNC B1 ;  /* 0x0000000000017941 */ /* 0x000fea0003800000 */
.L_x_279:
        /* <DEDUP_REMOVED lines=10> */
.L_x_282:
[----:B------:R-:W-:Y:S05]  /*7c70*/  BSYNC B1 ;  /* 0x0000000000017941 */ /* 0x000fea0003800000 */
.L_x_281:
        /* <DEDUP_REMOVED lines=10> */
.L_x_284:
[----:B------:R-:W-:Y:S05]  /*7d20*/  BSYNC B1 ;  /* 0x0000000000017941 */ /* 0x000fea0003800000 */
.L_x_283:
        /* <DEDUP_REMOVED lines=9> */
.L_x_286:
[----:B------:R-:W-:Y:S05]  /*7dc0*/  BSYNC B1 ;  /* 0x0000000000017941 */ /* 0x000fea0003800000 */
.L_x_285:
[----:B-----5:R-:W-:Y:S01]  /*7dd0*/  LOP3.LUT R3, R18, 0xffffe000, RZ, 0xc0, !PT ;  /* 0xffffe00012037812 */ /* 0x020fe200078ec0ff */
[----:B0-----:R-:W-:Y:S01]  /*7de0*/  @P1 IMAD.MOV.U32 R4, RZ, RZ, R10 ;  /* 0x000000ffff041224 */ /* 0x001fe200078e000a */
[----:B------:R-:W-:Y:S01]  /*7df0*/  ISETP.GT.AND P0, PT, R2, 0x8, P0 ;  /* 0x000000080200780c */ /* 0x000fe20000704270 */
[----:B------:R-:W-:Y:S01]  /*7e00*/  @P1 IMAD.MOV.U32 R5, RZ, RZ, R11 ;  /* 0x000000ffff051224 */ /* 0x000fe200078e000b */
[----:B------:R-:W-:Y:S01]  /*7e10*/  BSSY B1, `(.L_x_287) ;  /* 0x0000007000017945 */ /* 0x000fe20003800000 */
[----:B------:R-:W-:-:S04]  /*7e20*/  FMUL R3, R3, R22 ;  /* 0x0000001603037220 */ /* 0x000fc80000400000 */
[----:B------:R-:W-:-:S05]  /*7e30*/  FFMA R3, R150, R23, R3 ;  /* 0x0000001796037223 */ /* 0x000fca0000000003 */
[----:B------:R-:W-:-:S05]  /*7e40*/  F2FP.TF32.F32.PACK_B R3, R3 ;  /* 0x00000003ff03723e */ /* 0x000fca00024050ff */
[----:B------:R0:W-:Y:S01]  /*7e50*/  @P1 STG.E desc[UR50][R4.64+0x3e0], R3 ;  /* 0x0003e00304001986 */ /* 0x0001e2000c101932 */
[----:B------:R-:W-:Y:S05]  /*7e60*/  @!P0 BRA `(.L_x_288) ;  /* 0x0000000000048947 */ /* 0x000fea0003800000 */
[----:B------:R0:W5:Y:S02]  /*7e70*/  LDG.E.LTC128B R18, desc[UR50][R8.64+0x3e4] ;  /* 0x0003e43208127981 */ /* 0x000164000c1e1920 */
.L_x_288:
[----:B------:R-:W-:Y:S05]  /*7e80*/  BSYNC B1 ;  /* 0x0000000000017941 */ /* 0x000fea0003800000 */
.L_x_287:
[----:B------:R-:W-:Y:S05]  /*7e90*/  @!P0 BRA `(.L_x_289) ;  /* 0x0000002400488947 */ /* 0x000fea0003800000 */
[----:B0----5:R-:W-:-:S05]  /*7ea0*/  LOP3.LUT R3, R18, 0xffffe000, RZ, 0xc0, !PT ;  /* 0xffffe00012037812 */ /* 0x021fca00078ec0ff */
[----:B------:R-:W-:-:S04]  /*7eb0*/  FMUL R0, R3, R22 ;  /* 0x0000001603007220 */ /* 0x000fc80000400000 */
[----:B------:R-:W-:-:S05]  /*7ec0*/  FFMA R151, R151, R23, R0 ;  /* 0x0000001797977223 */ /* 0x000fca0000000000 */
[----:B------:R-:W-:-:S05]  /*7ed0*/  F2FP.TF32.F32.PACK_B R151, R151 ;  /* 0x00000097ff97723e */ /* 0x000fca00024050ff */
[----:B------:R0:W-:Y:S01]  /*7ee0*/  STG.E desc[UR50][R10.64+0x3e4], R151 ;  /* 0x0003e4970a007986 */ /* 0x0001e2000c101932 */
[----:B------:R-:W-:Y:S05]  /*7ef0*/  BRA `(.L_x_289) ;  /* 0x0000002400307947 */ /* 0x000fea0003800000 */
.L_x_36:
[----:B------:R-:W-:Y:S01]  /*7f00*/  ISETP.GT.AND P3, PT, R0, 0x1, PT ;  /* 0x000000010000780c */ /* 0x000fe20003f64270 */
[----:B------:R-:W-:Y:S01]  /*7f10*/  ULDC.64 UR4, c[0x0][0x5c0] ;  /* 0x0001700000047ab9 */ /* 0x000fe20000000a00 */
[-C--:B------:R-:W-:Y:S01]  /*7f20*/  FMUL R3, R24, R23.reuse ;  /* 0x0000001718037220 */ /* 0x080fe20000400000 */
[----:B------:R-:W-:Y:S01]  /*7f30*/  LEA R4, P4, R164, UR4, 0x2 ;  /* 0x00000004a4047c11 */ /* 0x000fe2000f8810ff */
[-C--:B------:R-:W-:Y:S01]  /*7f40*/  FMUL R25, R25, R23.reuse ;  /* 0x0000001719197220 */ /* 0x080fe20000400000 */
[----:B------:R-:W-:Y:S01]  /*7f50*/  ISETP.GT.AND P0, PT, R2, RZ, P3 ;  /* 0x000000ff0200720c */ /* 0x000fe20001f04270 */
[-C--:B------:R-:W-:Y:S01]  /*7f60*/  FMUL R9, R26, R23.reuse ;  /* 0x000000171a097220 */ /* 0x080fe20000400000 */
[----:B------:R-:W-:Y:S01]  /*7f70*/  LEA.HI.X R5, R164, UR5, R173, 0x2, P4 ;  /* 0x00000005a4057c11 */ /* 0x000fe2000a0f14ad */
[----:B------:R-:W-:Y:S01]  /*7f80*/  FMUL R27, R27, R23 ;  /* 0x000000171b1b7220 */ /* 0x000fe20000400000 */
[----:B------:R-:W-:Y:S01]  /*7f90*/  F2FP.TF32.F32.PACK_B R3, R3 ;  /* 0x00000003ff03723e */ /* 0x000fe200024050ff */
[----:B------:R-:W-:Y:S01]  /*7fa0*/  FMUL R29, R29, R23 ;  /* 0x000000171d1d7220 */ /* 0x000fe20000400000 */
[----:B------:R-:W-:Y:S01]  /*7fb0*/  F2FP.TF32.F32.PACK_B R25, R25 ;  /* 0x00000019ff19723e */ /* 0x000fe200024050ff */
[-C--:B------:R-:W-:Y:S01]  /*7fc0*/  FMUL R31, R31, R23.reuse ;  /* 0x000000171f1f7220 */ /* 0x080fe20000400000 */
[C---:B------:R-:W-:Y:S01]  /*7fd0*/  SHF.L.U64.HI R11, R10.reuse, 0x5, R11 ;  /* 0x000000050a0b7819 */ /* 0x040fe2000001020b */
[----:B------:R0:W-:Y:S01]  /*7fe0*/  @P2 STG.E desc[UR50][R4.64], R3 ;  /* 0x0000000304002986 */ /* 0x0001e2000c101932 */
[----:B------:R-:W-:Y:S01]  /*7ff0*/  LEA R6, P4, R10, R4, 0x5 ;  /* 0x000000040a067211 */ /* 0x000fe200078828ff */
[-C--:B------:R-:W-:Y:S01]  /*8000*/  FMUL R33, R33, R23.reuse ;  /* 0x0000001721217220 */ /* 0x080fe20000400000 */
[----:B------:R-:W-:Y:S01]  /*8010*/  ISETP.GT.AND P1, PT, R2, 0x8, P1 ;  /* 0x000000080200780c */ /* 0x000fe20000f24270 */
[----:B------:R-:W-:Y:S01]  /*8020*/  @P0 STG.E desc[UR50][R4.64+0x4], R25 ;  /* 0x0000041904000986 */ /* 0x000fe2000c101932 */
[----:B------:R-:W-:Y:S01]  /*8030*/  ISETP.GT.AND P2, PT, R0, 0x8, PT ;  /* 0x000000080000780c */ /* 0x000fe20003f44270 */
[----:B------:R-:W-:Y:S01]  /*8040*/  IMAD.X R7, R11, 0x1, R5, P4 ;  /* 0x000000010b077824 */ /* 0x000fe200020e0605 */
[----:B------:R-:W-:Y:S01]  /*8050*/  ISETP.GT.AND P3, PT, R2, 0x8, P3 ;  /* 0x000000080200780c */ /* 0x000fe20001f64270 */
[-C--:B------:R-:W-:Y:S01]  /*8060*/  FMUL R11, R32, R23.reuse ;  /* 0x00000017200b7220 */ /* 0x080fe20000400000 */
[----:B------:R-:W-:Y:S01]  /*8070*/  ISETP.GT.AND P0, PT, R0, 0x9, PT ;  /* 0x000000090000780c */ /* 0x000fe20003f04270 */
[-C--:B------:R-:W-:Y:S01]  /*8080*/  FMUL R35, R35, R23.reuse ;  /* 0x0000001723237220 */ /* 0x080fe20000400000 */
[----:B------:R-:W-:Y:S01]  /*8090*/  ISETP.GT.AND P5, PT, R2, RZ, P2 ;  /* 0x000000ff0200720c */ /* 0x000fe200017a4270 */
[-C--:B0-----:R-:W-:Y:S01]  /*80a0*/  FMUL R3, R28, R23.reuse ;  /* 0x000000171c037220 */ /* 0x081fe20000400000 */
[----:B------:R-:W-:Y:S01]  /*80b0*/  ISETP.GT.AND P4, PT, R2, RZ, P0 ;  /* 0x000000ff0200720c */ /* 0x000fe20000784270 */
[----:B------:R-:W-:Y:S01]  /*80c0*/  FMUL R37, R37, R23 ;  /* 0x0000001725257220 */ /* 0x000fe20000400000 */
[----:B------:R-:W-:Y:S01]  /*80d0*/  F2FP.TF32.F32.PACK_B R9, R9 ;  /* 0x00000009ff09723e */ /* 0x000fe200024050ff */
[----:B------:R-:W-:Y:S01]  /*80e0*/  FMUL R39, R39, R23 ;  /* 0x0000001727277220 */ /* 0x000fe20000400000 */
[----:B------:R-:W-:Y:S01]  /*80f0*/  F2FP.TF32.F32.PACK_B R27, R27 ;  /* 0x0000001bff1b723e */ /* 0x000fe200024050ff */
[----:B------:R-:W-:Y:S01]  /*8100*/  FMUL R41, R41, R23 ;  /* 0x0000001729297220 */ /* 0x000fe20000400000 */
[----:B------:R-:W-:Y:S01]  /*8110*/  F2FP.TF32.F32.PACK_B R3, R3 ;  /* 0x00000003ff03723e */ /* 0x000fe200024050ff */
[----:B------:R0:W-:Y:S01]  /*8120*/  @P1 STG.E desc[UR50][R6.64], R9 ;  /* 0x0000000906001986 */ /* 0x0001e2000c101932 */
[----:B------:R-:W-:Y:S01]  /*8130*/  F2FP.TF32.F32.PACK_B R29, R29 ;  /* 0x0000001dff1d723e */ /* 0x000fe200024050ff */
[-C--:B------:R-:W-:Y:S01]  /*8140*/  FMUL R43, R43, R23.reuse ;  /* 0x000000172b2b7220 */ /* 0x080fe20000400000 */
[C---:B------:R-:W-:Y:S01]  /*8150*/  ISETP.GT.AND P1, PT, R0.reuse, 0x10, PT ;  /* 0x000000100000780c */ /* 0x040fe20003f24270 */
[----:B------:R-:W-:Y:S01]  /*8160*/  @P3 STG.E desc[UR50][R6.64+0x4], R27 ;  /* 0x0000041b06003986 */ /* 0x000fe2000c101932 */
[----:B------:R-:W-:Y:S01]  /*8170*/  ISETP.GT.AND P3, PT, R0, 0x11, PT ;  /* 0x000000110000780c */ /* 0x000fe20003f64270 */
[-C--:B------:R-:W-:Y:S01]  /*8180*/  FMUL R45, R45, R23.reuse ;  /* 0x000000172d2d7220 */ /* 0x080fe20000400000 */
[C---:B------:R-:W-:Y:S01]  /*8190*/  ISETP.GT.AND P2, PT, R2.reuse, 0x8, P2 ;  /* 0x000000080200780c */ /* 0x040fe20001744270 */
[----:B------:R1:W-:Y:S01]  /*81a0*/  @P5 STG.E desc[UR50][R4.64+0x20], R3 ;  /* 0x0000200304005986 */ /* 0x0003e2000c101932 */
[C---:B------:R-:W-:Y:S01]  /*81b0*/  ISETP.GT.AND P0, PT, R2.reuse, 0x8, P0 ;  /* 0x000000080200780c */ /* 0x040fe20000704270 */
[-C--:B------:R-:W-:Y:S01]  /*81c0*/  FMUL R47, R47, R23.reuse ;  /* 0x000000172f2f7220 */ /* 0x080fe20000400000 */
[----:B------:R-:W-:Y:S01]  /*81d0*/  ISETP.GT.AND P5, PT, R2, RZ, P1 ;  /* 0x000000ff0200720c */ /* 0x000fe20000fa4270 */
[----:B------:R-:W-:Y:S01]  /*81e0*/  @P4 STG.E desc[UR50][R4.64+0x24], R29 ;  /* 0x0000241d04004986 */ /* 0x000fe2000c101932 */
        /* <DEDUP_REMOVED lines=8> */
[----:B-1----:R-:W-:Y:S01]  /*8270*/  FMUL R3, R34, R23 ;  /* 0x0000001722037220 */ /* 0x002fe20000400000 */
[----:B------:R-:W-:Y:S01]  /*8280*/  F2FP.TF32.F32.PACK_B R33, R33 ;  /* 0x00000021ff21723e */ /* 0x000fe200024050ff */
[----:B------:R0:W-:Y:S01]  /*8290*/  @P2 STG.E desc[UR50][R6.64+0x20], R9 ;  /* 0x0000200906002986 */ /* 0x0001e2000c101932 */
[----:B------:R-:W-:Y:S01]  /*82a0*/  ISETP.GT.AND P1, PT, R2, 0x8, P1 ;  /* 0x000000080200780c */ /* 0x000fe20000f24270 */
[-C--:B------:R-:W-:Y:S01]  /*82b0*/  FMUL R55, R55, R23.reuse ;  /* 0x0000001737377220 */ /* 0x080fe20000400000 */
[C---:B------:R-:W-:Y:S01]  /*82c0*/  ISETP.GT.AND P2, PT, R0.reuse, 0x19, PT ;  /* 0x000000190000780c */ /* 0x040fe20003f44270 */
[----:B------:R-:W-:Y:S01]  /*82d0*/  @P0 STG.E desc[UR50][R6.64+0x24], R31 ;  /* 0x0000241f06000986 */ /* 0x000fe2000c101932 */
[----:B------:R-:W-:Y:S01]  /*82e0*/  ISETP.GT.AND P0, PT, R0, 0x18, PT ;  /* 0x000000180000780c */ /* 0x000fe20003f04270 */
[----:B------:R-:W-:Y:S01]  /*82f0*/  FMUL R57, R57, R23 ;  /* 0x0000001739397220 */ /* 0x000fe20000400000 */
[----:B------:R-:W-:Y:S01]  /*8300*/  F2FP.TF32.F32.PACK_B R3, R3 ;  /* 0x00000003ff03723e */ /* 0x000fe200024050ff */
[----:B------:R1:W-:Y:S01]  /*8310*/  @P5 STG.E desc[UR50][R4.64+0x40], R11 ;  /* 0x0000400b04005986 */ /* 0x0003e2000c101932 */
[C---:B------:R-:W-:Y:S01]  /*8320*/  ISETP.GT.AND P5, PT, R2.reuse, RZ, P0 ;  /* 0x000000ff0200720c */ /* 0x040fe200007a4270 */
[----:B------:R-:W-:Y:S01]  /*8330*/  FMUL R59, R59, R23 ;  /* 0x000000173b3b7220 */ /* 0x000fe20000400000 */
[----:B------:R-:W-:Y:S01]  /*8340*/  F2FP.TF32.F32.PACK_B R35, R35 ;  /* 0x00000023ff23723e */ /* 0x000fe200024050ff */
[----:B------:R-:W-:Y:S01]  /*8350*/  @P4 STG.E desc[UR50][R4.64+0x44], R33 ;  /* 0x0000442104004986 */ /* 0x000fe2000c101932 */
[----:B------:R-:W-:Y:S01]  /*8360*/  ISETP.GT.AND P4, PT, R2, 0x8, P3 ;  /* 0x000000080200780c */ /* 0x000fe20001f84270 */
[----:B0-----:R-:W-:Y:S01]  /*8370*/  FMUL R9, R36, R23 ;  /* 0x0000001724097220 */ /* 0x001fe20000400000 */
[----:B------:R-:W-:Y:S01]  /*8380*/  ISETP.GT.AND P3, PT, R2, RZ, P2 ;  /* 0x000000ff0200720c */ /* 0x000fe20001764270 */
[----:B------:R0:W-:Y:S01]  /*8390*/  @P1 STG.E desc[UR50][R6.64+0x40], R3 ;  /* 0x0000400306001986 */ /* 0x0001e2000c101932 */
[----:B------:R-:W-:Y:S01]  /*83a0*/  F2FP.TF32.F32.PACK_B R37, R37 ;  /* 0x00000025ff25723e */ /* 0x000fe200024050ff */
[----:B------:R-:W-:Y:S01]  /*83b0*/  FMUL R61, R61, R23 ;  /* 0x000000173d3d7220 */ /* 0x000fe20000400000 */
[----:B------:R-:W-:Y:S01]  /*83c0*/  F2FP.TF32.F32.PACK_B R9, R9 ;  /* 0x00000009ff09723e */ /* 0x000fe200024050ff */
[-C--:B-1----:R-:W-:Y:S01]  /*83d0*/  FMUL R11, R40, R23.reuse ;  /* 0x00000017280b7220 */ /* 0x082fe20000400000 */
[----:B------:R-:W-:Y:S01]  /*83e0*/  ISETP.GT.AND P1, PT, R0, 0x20, PT ;  /* 0x000000200000780c */ /* 0x000fe20003f24270 */
[-C--:B------:R-:W-:Y:S01]  /*83f0*/  FMUL R63, R63, R23.reuse ;  /* 0x000000173f3f7220 */ /* 0x080fe20000400000 */
[C---:B------:R-:W-:Y:S01]  /*8400*/  ISETP.GT.AND P0, PT, R2.reuse, 0x8, P0 ;  /* 0x000000080200780c */ /* 0x040fe20000704270 */
[----:B------:R-:W-:Y:S01]  /*8410*/  FMUL R65, R65, R23 ;  /* 0x0000001741417220 */ /* 0x000fe20000400000 */
[----:B------:R-:W-:Y:S01]  /*8420*/  F2FP.TF32.F32.PACK_B R39, R39 ;  /* 0x00000027ff27723e */ /* 0x000fe200024050ff */
[----:B------:R-:W-:Y:S01]  /*8430*/  @P4 STG.E desc[UR50][R6.64+0x44], R35 ;  /* 0x0000442306004986 */ /* 0x000fe2000c101932 */
[----:B------:R-:W-:Y:S01]  /*8440*/  ISETP.GT.AND P4, PT, R2, 0x8, P2 ;  /* 0x000000080200780c */ /* 0x000fe20001784270 */
[-C--:B0-----:R-:W-:Y:S01]  /*8450*/  FMUL R3, R38, R23.reuse ;  /* 0x0000001726037220 */ /* 0x081fe20000400000 */
[----:B------:R-:W-:Y:S01]  /*8460*/  ISETP.GT.AND P2, PT, R0, 0x21, PT ;  /* 0x000000210000780c */ /* 0x000fe20003f44270 */
[----:B------:R0:W-:Y:S01]  /*8470*/  @P5 STG.E desc[UR50][R4.64+0x60], R9 ;  /* 0x0000600904005986 */ /* 0x0001e2000c101932 */
[C---:B------:R-:W-:Y:S01]  /*8480*/  ISETP.GT.AND P5, PT, R2.reuse, RZ, P1 ;  /* 0x000000ff0200720c */ /* 0x040fe20000fa4270 */
[----:B------:R-:W-:Y:S01]  /*8490*/  FMUL R67, R67, R23 ;  /* 0x0000001743437220 */ /* 0x000fe20000400000 */
[----:B------:R-:W-:Y:S01]  /*84a0*/  F2FP.TF32.F32.PACK_B R3, R3 ;  /* 0x00000003ff03723e */ /* 0x000fe200024050ff */
[----:B------:R-:W-:Y:S01]  /*84b0*/  @P3 STG.E desc[UR50][R4.64+0x64], R37 ;  /* 0x0000642504003986 */ /* 0x000fe2000c101932 */
[----:B------:R-:W-:Y:S01]  /*84c0*/  ISETP.GT.AND P3, PT, R2, RZ, P2 ;  /* 0x000000ff0200720c */ /* 0x000fe20001764270 */
[----:B------:R-:W-:Y:S01]  /*84d0*/  FMUL R69, R69, R23 ;  /* 0x0000001745457220 */ /* 0x000fe20000400000 */
[----:B------:R-:W-:Y:S01]  /*84e0*/  F2FP.TF32.F32.PACK_B R11, R11 ;  /* 0x0000000bff0b723e */ /* 0x000fe200024050ff */
[----:B------:R1:W-:Y:S01]  /*84f0*/  @P0 STG.E desc[UR50][R6.64+0x60], R3 ;  /* 0x0000600306000986 */ /* 0x0003e2000c101932 */
[----:B------:R-:W-:Y:S01]  /*8500*/  F2FP.TF32.F32.PACK_B R41, R41 ;  /* 0x00000029ff29723e */ /* 0x000fe200024050ff */
[-C--:B------:R-:W-:Y:S01]  /*8510*/  FMUL R71, R71, R23.reuse ;  /* 0x0000001747477220 */ /* 0x080fe20000400000 */
[----:B------:R-:W-:Y:S01]  /*8520*/  ISETP.GT.AND P0, PT, R0, 0x28, PT ;  /* 0x000000280000780c */ /* 0x000fe20003f04270 */
[----:B------:R-:W-:Y:S01]  /*8530*/  @P4 STG.E desc[UR50][R6.64+0x64], R39 ;  /* 0x0000642706004986 */ /* 0x000fe2000c101932 */
[----:B------:R-:W-:Y:S01]  /*8540*/  ISETP.GT.AND P1, PT, R2, 0x8, P1 ;  /* 0x000000080200780c */ /* 0x000fe20000f24270 */
[-C--:B0-----:R-:W-:Y:S01]  /*8550*/  FMUL R9, R44, R23.reuse ;  /* 0x000000172c097220 */ /* 0x081fe20000400000 */
[----:B------:R-:W-:Y:S01]  /*8560*/  ISETP.GT.AND P4, PT, R2, 0x8, P2 ;  /* 0x000000080200780c */ /* 0x000fe20001784270 */
[----:B------:R0:W-:Y:S01]  /*8570*/  @P5 STG.E desc[UR50][R4.64+0x80], R11 ;  /* 0x0000800b04005986 */ /* 0x0001e2000c101932 */
[----:B------:R-:W-:Y:S01]  /*8580*/  ISETP.GT.AND P2, PT, R0, 0x29, PT ;  /* 0x000000290000780c */ /* 0x000fe20003f44270 */
[-C--:B------:R-:W-:Y:S01]  /*8590*/  FMUL R73, R73, R23.reuse ;  /* 0x0000001749497220 */ /* 0x080fe20000400000 */
[----:B------:R-:W-:Y:S01]  /*85a0*/  ISETP.GT.AND P5, PT, R2, RZ, P0 ;  /* 0x000000ff0200720c */ /* 0x000fe200007a4270 */
[-C--:B-1----:R-:W-:Y:S01]  /*85b0*/  FMUL R3, R42, R23.reuse ;  /* 0x000000172a037220 */ /* 0x082fe20000400000 */
[----:B------:R-:W-:Y:S01]  /*85c0*/  @P3 STG.E desc[UR50][R4.64+0x84], R41 ;  /* 0x0000842904003986 */ /* 0x000fe2000c101932 */
[----:B------:R-:W-:Y:S01]  /*85d0*/  ISETP.GT.AND P3, PT, R2, RZ, P2 ;  /* 0x000000ff0200720c */ /* 0x000fe20001764270 */
[----:B------:R-:W-:Y:S01]  /*85e0*/  FMUL R75, R75, R23 ;  /* 0x000000174b4b7220 */ /* 0x000fe20000400000 */
[----:B------:R-:W-:Y:S01]  /*85f0*/  F2FP.TF32.F32.PACK_B R43, R43 ;  /* 0x0000002bff2b723e */ /* 0x000fe200024050ff */
[----:B------:R-:W-:Y:S01]  /*8600*/  FMUL R77, R77, R23 ;  /* 0x000000174d4d7220 */ /* 0x000fe20000400000 */
[----:B------:R-:W-:Y:S01]  /*8610*/  F2FP.TF32.F32.PACK_B R3, R3 ;  /* 0x00000003ff03723e */ /* 0x000fe200024050ff */
[----:B------:R-:W-:Y:S01]  /*8620*/  FMUL R79, R79, R23 ;  /* 0x000000174f4f7220 */ /* 0x000fe20000400000 */
[----:B------:R-:W-:Y:S01]  /*8630*/  F2FP.TF32.F32.PACK_B R9, R9 ;  /* 0x00000009ff09723e */ /* 0x000fe200024050ff */
[----:B0-----:R-:W-:Y:S01]  /*8640*/  FMUL R11, R48, R23 ;  /* 0x00000017300b7220 */ /* 0x001fe20000400000 */
[----:B------:R-:W-:Y:S01]  /*8650*/  F2FP.TF32.F32.PACK_B R45, R45 ;  /* 0x0000002dff2d723e */ /* 0x000fe200024050ff */
[----:B------:R0:W-:Y:S01]  /*8660*/  @P1 STG.E desc[UR50][R6.64+0x80], R3 ;  /* 0x0000800306001986 */ /* 0x0001e2000c101932 */
[----:B------:R-:W-:Y:S01]  /*8670*/  ISETP.GT.AND P1, PT, R0, 0x30, PT ;  /* 0x000000300000780c */ /* 0x000fe20003f24270 */
[-C--:B------:R-:W-:Y:S01]  /*8680*/  FMUL R81, R81, R23.reuse ;  /* 0x0000001751517220 */ /* 0x080fe20000400000 */
[C---:B------:R-:W-:Y:S01]  /*8690*/  ISETP.GT.AND P0, PT, R2.reuse, 0x8, P0 ;  /* 0x000000080200780c */ /* 0x040fe20000704270 */
[----:B------:R-:W-:Y:S01]  /*86a0*/  @P4 STG.E desc[UR50][R6.64+0x84], R43 ;  /* 0x0000842b06004986 */ /* 0x000fe2000c101932 */
[----:B------:R-:W-:Y:S01]  /*86b0*/  ISETP.GT.AND P4, PT, R2, 0x8, P2 ;  /* 0x000000080200780c */ /* 0x000fe20001784270 */
[-C--:B------:R-:W-:Y:S01]  /*86c0*/  FMUL R83, R83, R23.reuse ;  /* 0x0000001753537220 */ /* 0x080fe20000400000 */
[----:B------:R-:W-:Y:S01]  /*86d0*/  ISETP.GT.AND P2, PT, R0, 0x31, PT ;  /* 0x000000310000780c */ /* 0x000fe20003f44270 */
[----:B------:R1:W-:Y:S01]  /*86e0*/  @P5 STG.E desc[UR50][R4.64+0xa0], R9 ;  /* 0x0000a00904005986 */ /* 0x0003e2000c101932 */
[----:B------:R-:W-:Y:S01]  /*86f0*/  ISETP.GT.AND P5, PT, R2, RZ, P1 ;  /* 0x000000ff0200720c */ /* 0x000fe20000fa4270 */
[----:B------:R-:W-:Y:S01]  /*8700*/  FMUL R85, R85, R23 ;  /* 0x0000001755557220 */ /* 0x000fe20000400000 */
[----:B------:R-:W-:Y:S01]  /*8710*/  F2FP.TF32.F32.PACK_B R47, R47 ;  /* 0x0000002fff2f723e */ /* 0x000fe200024050ff */
[-C--:B0-----:R-:W-:Y:S01]  /*8720*/  FMUL R3, R46, R23.reuse ;  /* 0x000000172e037220 */ /* 0x081fe20000400000 */
        /* <DEDUP_REMOVED lines=8> */
[-C--:B-1----:R-:W-:Y:S01]  /*87b0*/  FMUL R9, R52, R23.reuse ;  /* 0x0000001734097220 */ /* 0x082fe20000400000 */
[----:B------:R-:W-:Y:S01]  /*87c0*/  ISETP.GT.AND P1, PT, R2, 0x8, P1 ;  /* 0x000000080200780c */ /* 0x000fe20000f24270 */
[----:B------:R0:W-:Y:S01]  /*87d0*/  @P0 STG.E desc[UR50][R6.64+0xa0], R3 ;  /* 0x0000a00306000986 */ /* 0x0001e2000c101932 */
[----:B------:R-:W-:Y:S01]  /*87e0*/  ISETP.GT.AND P0, PT, R0, 0x38, PT ;  /* 0x000000380000780c */ /* 0x000fe20003f04270 */
[----:B------:R-:W-:Y:S01]  /*87f0*/  FMUL R93, R93, R23 ;  /* 0x000000175d5d7220 */ /* 0x000fe20000400000 */
[----:B------:R-:W-:Y:S01]  /*8800*/  F2FP.TF32.F32.PACK_B R51, R51 ;  /* 0x00000033ff33723e */ /* 0x000fe200024050ff */
        /* <DEDUP_REMOVED lines=10> */
[C---:B------:R-:W-:Y:S01]  /*88b0*/  ISETP.GT.AND P3, PT, R2.reuse, RZ, P2 ;  /* 0x000000ff0200720c */ /* 0x040fe20001764270 */
[----:B------:R-:W-:Y:S01]  /*88c0*/  FMUL R99, R99, R23 ;  /* 0x0000001763637220 */ /* 0x000fe20000400000 */
[----:B------:R-:W-:Y:S01]  /*88d0*/  F2FP.TF32.F32.PACK_B R53, R53 ;  /* 0x00000035ff35723e */ /* 0x000fe200024050ff */
[----:B------:R-:W-:Y:S01]  /*88e0*/  FMUL R101, R101, R23 ;  /* 0x0000001765657220 */ /* 0x000fe20000400000 */
[----:B------:R-:W-:Y:S01]  /*88f0*/  F2FP.TF32.F32.PACK_B R3, R3 ;  /* 0x00000003ff03723e */ /* 0x000fe200024050ff */
[-C--:B------:R-:W-:Y:S01]  /*8900*/  FMUL R103, R103, R23.reuse ;  /* 0x0000001767677220 */ /* 0x080fe20000400000 */
[----:B------:R-:W-:Y:S01]  /*8910*/  ISETP.GT.AND P0, PT, R2, 0x8, P0 ;  /* 0x000000080200780c */ /* 0x000fe20000704270 */
[----:B-1----:R-:W-:Y:S01]  /*8920*/  FMUL R11, R56, R23 ;  /* 0x00000017380b7220 */ /* 0x002fe20000400000 */
[----:B------:R-:W-:Y:S01]  /*8930*/  F2FP.TF32.F32.PACK_B R55, R55 ;  /* 0x00000037ff37723e */ /* 0x000fe200024050ff */
        /* <DEDUP_REMOVED lines=15> */
[-C--:B------:R-:W-:Y:S01]  /*8a30*/  FMUL R111, R111, R23.reuse ;  /* 0x000000176f6f7220 */ /* 0x080fe20000400000 */
[----:B------:R-:W-:Y:S01]  /*8a40*/  ISETP.GT.AND P1, PT, R2, 0x8, P1 ;  /* 0x000000080200780c */ /* 0x000fe20000f24270 */
[----:B------:R-:W-:Y:S01]  /*8a50*/  FMUL R113, R113, R23 ;  /* 0x0000001771717220 */ /* 0x000fe20000400000 */
[----:B------:R-:W-:Y:S01]  /*8a60*/  F2FP.TF32.F32.PACK_B R3, R3 ;  /* 0x00000003ff03723e */ /* 0x000fe200024050ff */
[-C--:B------:R-:W-:Y:S01]  /*8a70*/  FMUL R115, R115, R23.reuse ;  /* 0x0000001773737220 */ /* 0x080fe20000400000 */
[----:B-1----:R-:W-:Y:S01]  /*8a80*/  FMUL R9, R60, R23 ;  /* 0x000000173c097220 */ /* 0x002fe20000400000 */
[----:B------:R-:W-:Y:S01]  /*8a90*/  F2FP.TF32.F32.PACK_B R59, R59 ;  /* 0x0000003bff3b723e */ /* 0x000fe200024050ff */
[-C--:B------:R-:W-:Y:S01]  /*8aa0*/  FMUL R117, R117, R23.reuse ;  /* 0x0000001775757220 */ /* 0x080fe20000400000 */
        /* <DEDUP_REMOVED lines=62> */
[----:B------:R-:W-:-:S02]  /*8e90*/  ISETP.GT.AND P0, PT, R2, 0x8, P0 ;  /* 0x000000080200780c */ /* 0x000fc40000704270 */
[----:B------:R-:W-:Y:S01]  /*8ea0*/  F2FP.TF32.F32.PACK_B R3, R3 ;  /* 0x00000003ff03723e */ /* 0x000fe200024050ff */
[----:B-1----:R-:W-:Y:S01]  /*8eb0*/  FMUL R11, R72, R23 ;  /* 0x00000017480b7220 */ /* 0x002fe20000400000 */
[----:B------:R-:W-:-:S03]  /*8ec0*/  F2FP.TF32.F32.PACK_B R71, R71 ;  /* 0x00000047ff47723e */ /* 0x000fc600024050ff */
[----:B------:R0:W-:Y:S01]  /*8ed0*/  @P1 STG.E desc[UR50][R6.64+0x140], R3 ;  /* 0x0001400306001986 */ /* 0x0001e2000c101932 */
[----:B------:R-:W-:Y:S02]  /*8ee0*/  ISETP.GT.AND P1, PT, R0, 0x60, PT ;  /* 0x000000600000780c */ /* 0x000fe40003f24270 */
[----:B------:R-:W-:Y:S01]  /*8ef0*/  F2FP.TF32.F32.PACK_B R11, R11 ;  /* 0x0000000bff0b723e */ /* 0x000fe200024050ff */
[----:B------:R-:W-:Y:S01]  /*8f00*/  @P4 STG.E desc[UR50][R6.64+0x144], R67 ;  /* 0x0001444306004986 */ /* 0x000fe2000c101932 */
[----:B------:R-:W-:Y:S02]  /*8f10*/  ISETP.GT.AND P4, PT, R2, 0x8, P2 ;  /* 0x000000080200780c */ /* 0x000fe40001784270 */
[----:B------:R-:W-:Y:S01]  /*8f20*/  ISETP.GT.AND P2, PT, R0, 0x61, PT ;  /* 0x000000610000780c */ /* 0x000fe20003f44270 */
[----:B------:R1:W-:Y:S01]  /*8f30*/  @P5 STG.E desc[UR50][R4.64+0x160], R9 ;  /* 0x0001600904005986 */ /* 0x0003e2000c101932 */
[----:B------:R-:W-:Y:S02]  /*8f40*/  ISETP.GT.AND P5, PT, R2, RZ, P1 ;  /* 0x000000ff0200720c */ /* 0x000fe40000fa4270 */
[----:B------:R-:W-:Y:S01]  /*8f50*/  F2FP.TF32.F32.PACK_B R73, R73 ;  /* 0x00000049ff49723e */ /* 0x000fe200024050ff */
[----:B0-----:R-:W-:Y:S01]  /*8f60*/  FMUL R3, R70, R23 ;  /* 0x0000001746037220 */ /* 0x001fe20000400000 */
[----:B------:R-:W-:Y:S01]  /*8f70*/  @P3 STG.E desc[UR50][R4.64+0x164], R69 ;  /* 0x0001644504003986 */ /* 0x000fe2000c101932 */
[----:B------:R-:W-:-:S02]  /*8f80*/  ISETP.GT.AND P3, PT, R2, RZ, P2 ;  /* 0x000000ff0200720c */ /* 0x000fc40001764270 */
[----:B------:R-:W-:Y:S02]  /*8f90*/  ISETP.GT.AND P1, PT, R2, 0x8, P1 ;  /* 0x000000080200780c */ /* 0x000fe40000f24270 */
        /* <DEDUP_REMOVED lines=252> */
[----:B------:R-:W-:Y:S01]  /*9f60*/  @P3 STG.E desc[UR50][R4.64+0x364], R133 ;  /* 0x0003648504003986 */ /* 0x000fe2000c101932 */
[----:B0-----:R-:W-:Y:S01]  /*9f70*/  FMUL R3, R134, R23 ;  /* 0x0000001786037220 */ /* 0x001fe20000400000 */
[----:B------:R-:W-:-:S02]  /*9f80*/  ISETP.GT.AND P3, PT, R2, RZ, P2 ;  /* 0x000000ff0200720c */ /* 0x000fc40001764270 */
[----:B------:R-:W-:Y:S02]  /*9f90*/  ISETP.GT.AND P1, PT, R2, 0x8, P1 ;  /* 0x000000080200780c */ /* 0x000fe40000f24270 */
[----:B------:R-:W-:Y:S01]  /*9fa0*/  F2FP.TF32.F32.PACK_B R3, R3 ;  /* 0x00000003ff03723e */ /* 0x000fe200024050ff */
[----:B-1----:R-:W-:Y:S01]  /*9fb0*/  FMUL R9, R140, R23 ;  /* 0x000000178c097220 */ /* 0x002fe20000400000 */
[----:B------:R-:W-:-:S03]  /*9fc0*/  F2FP.TF32.F32.PACK_B R139, R139 ;  /* 0x0000008bff8b723e */ /* 0x000fc600024050ff */
[----:B------:R0:W-:Y:S01]  /*9fd0*/  @P0 STG.E desc[UR50][R6.64+0x360], R3 ;  /* 0x0003600306000986 */ /* 0x0001e2000c101932 */
[----:B------:R-:W-:Y:S02]  /*9fe0*/  F2FP.TF32.F32.PACK_B R141, R141 ;  /* 0x0000008dff8d723e */ /* 0x000fe400024050ff */
[----:B------:R-:W-:Y:S01]  /*9ff0*/  F2FP.TF32.F32.PACK_B R9, R9 ;  /* 0x00000009ff09723e */ /* 0x000fe200024050ff */
[----:B------:R-:W-:Y:S01]  /*a000*/  @P4 STG.E desc[UR50][R6.64+0x364], R135 ;  /* 0x0003648706004986 */ /* 0x000fe2000c101932 */
[C---:B------:R-:W-:Y:S02]  /*a010*/  ISETP.GT.AND P4, PT, R0.reuse, 0xe8, PT ;  /* 0x000000e80000780c */ /* 0x040fe40003f84270 */
[----:B------:R-:W-:Y:S01]  /*a020*/  F2FP.TF32.F32.PACK_B R143, R143 ;  /* 0x0000008fff8f723e */ /* 0x000fe200024050ff */
[----:B------:R1:W-:Y:S01]  /*a030*/  @P5 STG.E desc[UR50][R4.64+0x380], R11 ;  /* 0x0003800b04005986 */ /* 0x0003e2000c101932 */
[----:B------:R-:W-:Y:S02]  /*a040*/  ISETP.GT.AND P5, PT, R0, 0xe9, PT ;  /* 0x000000e90000780c */ /* 0x000fe40003fa4270 */
[----:B------:R-:W-:Y:S01]  /*a050*/  F2FP.TF32.F32.PACK_B R145, R145 ;  /* 0x00000091ff91723e */ /* 0x000fe200024050ff */
[----:B------:R-:W-:Y:S01]  /*a060*/  @P3 STG.E desc[UR50][R4.64+0x384], R137 ;  /* 0x0003848904003986 */ /* 0x000fe2000c101932 */
[----:B------:R-:W-:Y:S01]  /*a070*/  ISETP.GT.AND P3, PT, R2, 0x8, P2 ;  /* 0x000000080200780c */ /* 0x000fe20001764270 */
[----:B0-----:R-:W-:Y:S01]  /*a080*/  FMUL R3, R138, R23 ;  /* 0x000000178a037220 */ /* 0x001fe20000400000 */
[----:B------:R-:W-:-:S02]  /*a090*/  ISETP.GT.AND P2, PT, R2, RZ, P4 ;  /* 0x000000ff0200720c */ /* 0x000fc40002744270 */
[C---:B------:R-:W-:Y:S02]  /*a0a0*/  ISETP.GT.AND P0, PT, R2.reuse, RZ, P5 ;  /* 0x000000ff0200720c */ /* 0x040fe40002f04270 */
[----:B------:R-:W-:Y:S01]  /*a0b0*/  ISETP.GT.AND P4, PT, R2, 0x8, P4 ;  /* 0x000000080200780c */ /* 0x000fe20002784270 */
[----:B-1----:R-:W-:Y:S01]  /*a0c0*/  FMUL R11, R142, R23 ;  /* 0x000000178e0b7220 */ /* 0x002fe20000400000 */
[----:B------:R-:W-:Y:S02]  /*a0d0*/  ISETP.GT.AND P5, PT, R2, 0x8, P5 ;  /* 0x000000080200780c */ /* 0x000fe40002fa4270 */
[----:B------:R-:W-:Y:S02]  /*a0e0*/  F2FP.TF32.F32.PACK_B R3, R3 ;  /* 0x00000003ff03723e */ /* 0x000fe400024050ff */
[----:B------:R-:W-:Y:S02]  /*a0f0*/  F2FP.TF32.F32.PACK_B R11, R11 ;  /* 0x0000000bff0b723e */ /* 0x000fe400024050ff */
[----:B------:R-:W-:Y:S01]  /*a100*/  F2FP.TF32.F32.PACK_B R147, R147 ;  /* 0x00000093ff93723e */ /* 0x000fe200024050ff */
[----:B------:R0:W-:Y:S01]  /*a110*/  @P1 STG.E desc[UR50][R6.64+0x380], R3 ;  /* 0x0003800306001986 */ /* 0x0001e2000c101932 */
[----:B------:R-:W-:-:S02]  /*a120*/  ISETP.GT.AND P1, PT, R0, 0xf8, PT ;  /* 0x000000f80000780c */ /* 0x000fc40003f24270 */
        /* <DEDUP_REMOVED lines=8> */
[----:B0-----:R-:W-:Y:S01]  /*a1b0*/  FMUL R3, R144, R23 ;  /* 0x0000001790037220 */ /* 0x001fe20000400000 */
[----:B------:R-:W-:-:S02]  /*a1c0*/  ISETP.GT.AND P0, PT, R0, 0xf9, PT ;  /* 0x000000f90000780c */ /* 0x000fc40003f04270 */
[----:B------:R0:W-:Y:S01]  /*a1d0*/  @P4 STG.E desc[UR50][R6.64+0x3a0], R11 ;  /* 0x0003a00b06004986 */ /* 0x0001e2000c101932 */
[C---:B------:R-:W-:Y:S02]  /*a1e0*/  ISETP.GT.AND P4, PT, R2.reuse, RZ, P2 ;  /* 0x000000ff0200720c */ /* 0x040fe40001784270 */
[----:B------:R-:W-:Y:S01]  /*a1f0*/  F2FP.TF32.F32.PACK_B R3, R3 ;  /* 0x00000003ff03723e */ /* 0x000fe200024050ff */
[----:B------:R-:W-:Y:S01]  /*a200*/  @P5 STG.E desc[UR50][R6.64+0x3a4], R143 ;  /* 0x0003a48f06005986 */ /* 0x000fe2000c101932 */
[----:B------:R-:W-:Y:S01]  /*a210*/  ISETP.GT.AND P5, PT, R2, RZ, P3 ;  /* 0x000000ff0200720c */ /* 0x000fe20001fa4270 */
[----:B-1----:R-:W-:Y:S01]  /*a220*/  FMUL R9, R146, R23 ;  /* 0x0000001792097220 */ /* 0x002fe20000400000 */
[C---:B------:R-:W-:Y:S02]  /*a230*/  ISETP.GT.AND P3, PT, R2.reuse, 0x8, P3 ;  /* 0x000000080200780c */ /* 0x040fe40001f64270 */
[----:B------:R-:W-:Y:S02]  /*a240*/  ISETP.GT.AND P2, PT, R2, 0x8, P2 ;  /* 0x000000080200780c */ /* 0x000fe40001744270 */
[----:B------:R-:W-:Y:S01]  /*a250*/  F2FP.TF32.F32.PACK_B R9, R9 ;  /* 0x00000009ff09723e */ /* 0x000fe200024050ff */
[----:B0-----:R-:W-:-:S05]  /*a260*/  FMUL R11, R150, R23 ;  /* 0x00000017960b7220 */ /* 0x001fca0000400000 */
[----:B------:R-:W-:Y:S01]  /*a270*/  F2FP.TF32.F32.PACK_B R11, R11 ;  /* 0x0000000bff0b723e */ /* 0x000fe200024050ff */
[----:B------:R0:W-:Y:S01]  /*a280*/  @P5 STG.E desc[UR50][R4.64+0x3c0], R3 ;  /* 0x0003c00304005986 */ /* 0x0001e2000c101932 */
[C---:B------:R-:W-:Y:S02]  /*a290*/  ISETP.GT.AND P5, PT, R2.reuse, RZ, P1 ;  /* 0x000000ff0200720c */ /* 0x040fe40000fa4270 */
[C---:B------:R-:W-:Y:S01]  /*a2a0*/  ISETP.GT.AND P1, PT, R2.reuse, 0x8, P1 ;  /* 0x000000080200780c */ /* 0x040fe20000f24270 */
[----:B------:R-:W-:Y:S01]  /*a2b0*/  @P4 STG.E desc[UR50][R4.64+0x3c4], R145 ;  /* 0x0003c49104004986 */ /* 0x000fe2000c101932 */
[C---:B------:R-:W-:Y:S02]  /*a2c0*/  ISETP.GT.AND P4, PT, R2.reuse, RZ, P0 ;  /* 0x000000ff0200720c */ /* 0x040fe40000784270 */
[----:B------:R-:W-:Y:S01]  /*a2d0*/  ISETP.GT.AND P0, PT, R2, 0x8, P0 ;  /* 0x000000080200780c */ /* 0x000fe20000704270 */
[----:B------:R-:W-:Y:S02]  /*a2e0*/  @P3 IMAD.MOV.U32 R2, RZ, RZ, R6 ;  /* 0x000000ffff023224 */ /* 0x000fe400078e0006 */
[----:B0-----:R-:W-:-:S05]  /*a2f0*/  @P3 IMAD.MOV.U32 R3, RZ, RZ, R7 ;  /* 0x000000ffff033224 */ /* 0x001fca00078e0007 */
[----:B------:R0:W-:Y:S02]  /*a300*/  @P3 STG.E desc[UR50][R2.64+0x3c0], R9 ;  /* 0x0003c00902003986 */ /* 0x0001e4000c101932 */
[----:B0-----:R-:W-:Y:S02]  /*a310*/  @P2 IMAD.MOV.U32 R2, RZ, RZ, R6 ;  /* 0x000000ffff022224 */ /* 0x001fe400078e0006 */
[----:B------:R-:W-:-:S05]  /*a320*/  @P2 IMAD.MOV.U32 R3, RZ, RZ, R7 ;  /* 0x000000ffff032224 */ /* 0x000fca00078e0007 */
[----:B------:R0:W-:Y:S02]  /*a330*/  @P2 STG.E desc[UR50][R2.64+0x3c4], R147 ;  /* 0x0003c49302002986 */ /* 0x0001e4000c101932 */
[----:B0-----:R-:W-:Y:S02]  /*a340*/  @P5 IMAD.MOV.U32 R2, RZ, RZ, R4 ;  /* 0x000000ffff025224 */ /* 0x001fe400078e0004 */
[----:B------:R-:W-:-:S05]  /*a350*/  @P5 IMAD.MOV.U32 R3, RZ, RZ, R5 ;  /* 0x000000ffff035224 */ /* 0x000fca00078e0005 */
[----:B------:R0:W-:Y:S04]  /*a360*/  @P5 STG.E desc[UR50][R2.64+0x3e0], R13 ;  /* 0x0003e00d02005986 */ /* 0x0001e8000c101932 */
[----:B------:R1:W-:Y:S01]  /*a370*/  @P4 STG.E desc[UR50][R4.64+0x3e4], R149 ;  /* 0x0003e49504004986 */ /* 0x0003e2000c101932 */
[----:B0-----:R-:W-:Y:S02]  /*a380*/  @P1 IMAD.MOV.U32 R2, RZ, RZ, R6 ;  /* 0x000000ffff021224 */ /* 0x001fe400078e0006 */
[----:B------:R-:W-:-:S05]  /*a390*/  @P1 IMAD.MOV.U32 R3, RZ, RZ, R7 ;  /* 0x000000ffff031224 */ /* 0x000fca00078e0007 */
[----:B------:R1:W-:Y:S04]  /*a3a0*/  @P1 STG.E desc[UR50][R2.64+0x3e0], R11 ;  /* 0x0003e00b02001986 */ /* 0x0003e8000c101932 */
[----:B------:R1:W-:Y:S02]  /*a3b0*/  @P0 STG.E desc[UR50][R6.64+0x3e4], R151 ;  /* 0x0003e49706000986 */ /* 0x0003e4000c101932 */
.L_x_289:
[----:B------:R-:W-:Y:S05]  /*a3c0*/  BSYNC B0 ;  /* 0x0000000000007941 */ /* 0x000fea0003800000 */
.L_x_35:
[----:B-1----:R-:W-:Y:S01]  /*a3d0*/  IMAD.U32 R2, RZ, RZ, UR38 ;  /* 0x00000026ff027e24 */ /* 0x002fe2000f8e00ff */
[----:B------:R-:W-:Y:S01]  /*a3e0*/  ULDC.64 UR4, c[0x0][0x650] ;  /* 0x0001940000047ab9 */ /* 0x000fe20000000a00 */
[----:B------:R-:W-:Y:S01]  /*a3f0*/  IMAD.U32 R0, RZ, RZ, UR41 ;  /* 0x00000029ff007e24 */ /* 0x000fe2000f8e00ff */
[----:B------:R1:W-:Y:S01]  /*a400*/  SYNCS.ARRIVE.TRANS64.A1T0 RZ, [R159+UR46], RZ ;  /* 0x000000ff9fff79a7 */ /* 0x0003e2000810002e */
[----:B0-----:R-:W-:Y:S01]  /*a410*/  IMAD.U32 R3, RZ, RZ, UR39 ;  /* 0x00000027ff037e24 */ /* 0x001fe2000f8e00ff */
[C---:B------:R-:W-:Y:S01]  /*a420*/  LEA R16, P0, R2.reuse, R16, 0x1 ;  /* 0x0000001002107211 */ /* 0x040fe200078008ff */
[----:B-----5:R-:W-:Y:S02]  /*a430*/  IMAD.MOV.U32 R18, RZ, RZ, -0x1 ;  /* 0xffffffffff127424 */ /* 0x020fe400078e00ff */
[----:B------:R-:W-:Y:S01]  /*a440*/  IMAD.MOV.U32 R19, RZ, RZ, -0x1 ;  /* 0xffffffffff137424 */ /* 0x000fe200078e00ff */
[----:B------:R-:W-:Y:S01]  /*a450*/  LEA.HI.X R17, R2, R17, R0, 0x1, P0 ;  /* 0x0000001102117211 */ /* 0x000fe200000f0c00 */
[----:B------:R-:W-:Y:S01]  /*a460*/  IMAD.MOV.U32 R2, RZ, RZ, -0x1 ;  /* 0xffffffffff027424 */ /* 0x000fe200078e00ff */
[----:B------:R-:W-:-:S02]  /*a470*/  ISETP.GE.U32.AND P0, PT, R16, UR4, PT ;  /* 0x0000000410007c0c */ /* 0x000fc4000bf06070 */
[----:B------:R-:W-:Y:S02]  /*a480*/  PRMT R0, RZ, 0x7610, R0 ;  /* 0x00007610ff007816 */ /* 0x000fe40000000000 */
[----:B------:R-:W-:-:S13]  /*a490*/  ISETP.GE.U32.AND.EX P0, PT, R17, UR5, PT, P0 ;  /* 0x0000000511007c0c */ /* 0x000fda000bf06100 */
[----:B-1----:R-:W-:Y:S05]  /*a4a0*/  @P0 BRA `(.L_x_290) ;  /* 0x00000004008c0947 */ /* 0x002fea0003800000 */
[----:B------:R-:W0:Y:S01]  /*a4b0*/  S2UR UR7, SR_CTAID.X ;  /* 0x00000000000779c3 */ /* 0x000e220000002500 */
[----:B------:R-:W-:Y:S01]  /*a4c0*/  ULDC.64 UR4, c[0x0][0x628] ;  /* 0x00018a0000047ab9 */ /* 0x000fe20000000a00 */
[----:B------:R-:W-:Y:S01]  /*a4d0*/  ULDC UR6, c[0x0][0x150] ;  /* 0x0000540000067ab9 */ /* 0x000fe20000000800 */
[----:B------:R-:W-:Y:S01]  /*a4e0*/  ISETP.NE.U32.AND P0, PT, RZ, UR4, PT ;  /* 0x00000004ff007c0c */ /* 0x000fe2000bf05070 */
[----:B------:R-:W-:Y:S01]  /*a4f0*/  ULDC UR15, c[0x0][0x630] ;  /* 0x00018c00000f7ab9 */ /* 0x000fe20000000800 */
[C---:B------:R-:W-:Y:S01]  /*a500*/  R2UR UR16, R16.reuse ;  /* 0x00000000101072ca */ /* 0x040fe200000e0000 */
[----:B------:R-:W-:Y:S01]  /*a510*/  ULDC UR18, c[0x0][0x154] ;  /* 0x0000550000127ab9 */ /* 0x000fe20000000800 */
[----:B------:R-:W-:Y:S01]  /*a520*/  ISETP.NE.AND.EX P0, PT, RZ, UR5, PT, P0 ;  /* 0x00000005ff007c0c */ /* 0x000fe2000bf05300 */
[----:B------:R-:W1:Y:S01]  /*a530*/  S2UR UR19, SR_CTAID.Y ;  /* 0x00000000001379c3 */ /* 0x000e620000002600 */
[----:B------:R-:W-:Y:S02]  /*a540*/  R2UR UR17, R17 ;  /* 0x00000000111172ca */ /* 0x000fe400000e0000 */
[----:B------:R-:W-:-:S02]  /*a550*/  R2UR UR12, R16 ;  /* 0x00000000100c72ca */ /* 0x000fc400000e0000 */
[----:B------:R-:W-:Y:S02]  /*a560*/  R2UR UR13, R17 ;  /* 0x00000000110d72ca */ /* 0x000fe400000e0000 */
[----:B0-----:R-:W-:-:S05]  /*a570*/  I2FP.F32.U32 R0, UR7 ;  /* 0x0000000700007c45 */ /* 0x001fca0008201000 */
[----:B------:R-:W-:-:S04]  /*a580*/  FMUL R0, R0, UR6 ;  /* 0x0000000600007c20 */ /* 0x000fc80008400000 */
[----:B------:R0:W0:Y:S01]  /*a590*/  F2I.U32.TRUNC.NTZ R2, R0 ;  /* 0x0000000000027305 */ /* 0x000022000020f000 */
[----:B-1----:R-:W-:Y:S05]  /*a5a0*/  @!P0 BRA `(.L_x_291) ;  /* 0x0000000000308947 */ /* 0x002fea0003800000 */
        /* <DEDUP_REMOVED lines=12> */
.L_x_291:
[----:B------:R-:W-:Y:S01]  /*a670*/  USHF.R.U64 UR6, UR12, UR15, UR13 ;  /* 0x0000000f0c067299 */ /* 0x000fe2000800120d */
[----:B0-----:R-:W-:Y:S01]  /*a680*/  I2FP.F32.U32 R0, UR19 ;  /* 0x0000001300007c45 */ /* 0x001fe20008201000 */
[----:B------:R-:W-:Y:S01]  /*a690*/  USHF.R.U32.HI UR4, URZ, UR15, UR13 ;  /* 0x0000000f3f047299 */ /* 0x000fe2000801160d */
[----:B------:R-:W-:Y:S01]  /*a6a0*/  R2UR UR14, R2 ;  /* 0x00000000020e72ca */ /* 0x000fe200000e0000 */
[----:B------:R-:W-:Y:S02]  /*a6b0*/  UIADD3 UR9, UP0, URZ, -UR6, URZ ;  /* 0x800000063f097290 */ /* 0x000fe4000ff1e03f */
[----:B------:R-:W-:Y:S01]  /*a6c0*/  FMUL R0, R0, UR18 ;  /* 0x0000001200007c20 */ /* 0x000fe20008400000 */
[----:B------:R-:W-:Y:S01]  /*a6d0*/  ULDC.64 UR12, c[0x0][0x620] ;  /* 0x00018800000c7ab9 */ /* 0x000fe20000000a00 */
[----:B------:R-:W-:Y:S01]  /*a6e0*/  UIADD3.X UR4, URZ, ~UR4, URZ, UP0, !UPT ;  /* 0x800000043f047290 */ /* 0x000fe200087fe43f */
[----:B------:R-:W-:Y:S01]  /*a6f0*/  UMOV UR10, UR16 ;  /* 0x00000010000a7c82 */ /* 0x000fe20008000000 */
[----:B------:R-:W-:-:S02]  /*a700*/  UMOV UR11, UR17 ;  /* 0x00000011000b7c82 */ /* 0x000fc40008000000 */
[----:B------:R-:W0:Y:S01]  /*a710*/  F2I.U32.TRUNC.NTZ R0, R0 ;  /* 0x0000000000007305 */ /* 0x000e22000020f000 */
[----:B------:R-:W-:Y:S02]  /*a720*/  UIMAD UR4, UR4, UR12, URZ ;  /* 0x0000000c040472a4 */ /* 0x000fe4000f8e023f */
[----:B------:R-:W-:Y:S02]  /*a730*/  UIMAD.WIDE.U32 UR10, UR9, UR12, UR10 ;  /* 0x0000000c090a72a5 */ /* 0x000fe4000f8e000a */
[----:B------:R-:W-:Y:S01]  /*a740*/  UIMAD UR9, UR9, UR13, UR4 ;  /* 0x0000000d090972a4 */ /* 0x000fe2000f8e0204 */
[----:B------:R-:W-:Y:S01]  /*a750*/  ULDC UR22, c[0x0][0x658] ;  /* 0x0001960000167ab9 */ /* 0x000fe20000000800 */
[----:B------:R-:W-:Y:S02]  /*a760*/  UMOV UR12, 0xffffffff ;  /* 0xffffffff000c7882 */ /* 0x000fe40000000000 */
[----:B------:R-:W-:Y:S01]  /*a770*/  UIADD3 UR11, UR11, UR9, URZ ;  /* 0x000000090b0b7290 */ /* 0x000fe2000fffe03f */
[----:B------:R-:W-:Y:S01]  /*a780*/  ULDC UR13, c[0x0][0x618] ;  /* 0x00018600000d7ab9 */ /* 0x000fe20000000800 */
[----:B------:R-:W-:Y:S01]  /*a790*/  ULDC.64 UR4, c[0x0][0x640] ;  /* 0x0001900000047ab9 */ /* 0x000fe20000000a00 */
[----:B------:R-:W-:Y:S01]  /*a7a0*/  USHF.L.U32 UR18, UR12, UR22, URZ ;  /* 0x000000160c127299 */ /* 0x000fe2000800063f */
[----:B------:R-:W-:Y:S01]  /*a7b0*/  ISETP.NE.U32.AND P0, PT, RZ, UR4, PT ;  /* 0x00000004ff007c0c */ /* 0x000fe2000bf05070 */
[----:B------:R-:W-:Y:S01]  /*a7c0*/  USHF.R.U64 UR12, UR10, UR13, UR11 ;  /* 0x0000000d0a0c7299 */ /* 0x000fe2000800120b */
[----:B0-----:R-:W-:Y:S01]  /*a7d0*/  R2UR UR16, R0 ;  /* 0x00000000001072ca */ /* 0x001fe200000e0000 */
[----:B------:R-:W-:Y:S01]  /*a7e0*/  USHF.R.U32.HI UR10, URZ, UR13, UR11 ;  /* 0x0000000d3f0a7299 */ /* 0x000fe2000801160b */
[----:B------:R-:W-:Y:S01]  /*a7f0*/  ISETP.NE.AND.EX P0, PT, RZ, UR5, PT, P0 ;  /* 0x00000005ff007c0c */ /* 0x000fe2000bf05300 */
[----:B------:R-:W-:Y:S01]  /*a800*/  ULDC UR17, c[0x0][0x608] ;  /* 0x0001820000117ab9 */ /* 0x000fe20000000800 */
[----:B------:R-:W-:-:S02]  /*a810*/  ULOP3.LUT UR23, URZ, UR18, URZ, 0x33, !UPT ;  /* 0x000000123f177292 */ /* 0x000fc4000f8e333f */
[----:B------:R-:W-:Y:S02]  /*a820*/  USHF.R.U64 UR18, UR12, UR17, UR10 ;  /* 0x000000110c127299 */ /* 0x000fe4000800120a */
[----:B------:R-:W-:Y:S01]  /*a830*/  USHF.R.U32.HI UR10, URZ, UR17, UR10 ;  /* 0x000000113f0a7299 */ /* 0x000fe2000801160a */
[----:B------:R-:W-:Y:S01]  /*a840*/  UMOV UR20, 0x1 ;  /* 0x0000000100147882 */ /* 0x000fe20000000000 */
[----:B------:R-:W-:Y:S02]  /*a850*/  UIADD3 UR14, -UR14, URZ, URZ ;  /* 0x0000003f0e0e7290 */ /* 0x000fe4000fffe13f */
[----:B------:R-:W-:Y:S02]  /*a860*/  USHF.L.U32 UR13, UR20, UR22, URZ ;  /* 0x00000016140d7299 */ /* 0x000fe4000800063f */
[----:B------:R-:W-:Y:S01]  /*a870*/  USHF.R.U64 UR20, UR18, UR22, UR10 ;  /* 0x0000001612147299 */ /* 0x000fe2000800120a */
[----:B------:R-:W-:Y:S01]  /*a880*/  ULDC UR15, c[0x0][0x144] ;  /* 0x00005100000f7ab9 */ /* 0x000fe20000000800 */
[----:B------:R-:W-:Y:S01]  /*a890*/  ULDC UR8, c[0x0][0x600] ;  /* 0x0001800000087ab9 */ /* 0x000fe20000000800 */
[----:B------:R-:W-:-:S02]  /*a8a0*/  UIADD3 UR21, -UR16, URZ, URZ ;  /* 0x0000003f10157290 */ /* 0x000fc4000fffe13f */
[----:B------:R-:W-:Y:S02]  /*a8b0*/  USHF.R.U32.HI UR17, URZ, UR22, UR10 ;  /* 0x000000163f117299 */ /* 0x000fe4000801160a */
[----:B------:R-:W-:Y:S02]  /*a8c0*/  UIADD3 UR9, UR8, -0x1, URZ ;  /* 0xffffffff08097890 */ /* 0x000fe4000fffe03f */
[----:B------:R-:W-:Y:S01]  /*a8d0*/  UIMAD UR22, UR15, UR14, UR7 ;  /* 0x0000000e0f1672a4 */ /* 0x000fe2000f8e0207 */
[----:B------:R-:W-:Y:S01]  /*a8e0*/  ULDC UR26, c[0x0][0x148] ;  /* 0x00005200001a7ab9 */ /* 0x000fe20000000800 */
[----:B------:R-:W-:Y:S01]  /*a8f0*/  ULDC UR24, c[0x0][0x648] ;  /* 0x0001920000187ab9 */ /* 0x000fe20000000800 */
[----:B------:R-:W-:Y:S01]  /*a900*/  ULDC UR25, c[0x0][0x638] ;  /* 0x00018e0000197ab9 */ /* 0x000fe20000000800 */
        /* <DEDUP_REMOVED lines=12> */
.L_x_292:
[----:B------:R-:W-:Y:S01]  /*a9d0*/  UISETP.NE.AND UP0, UPT, UR40, URZ, UPT ;  /* 0x0000003f2800728c */ /* 0x000fe2000bf05270 */
[----:B------:R-:W-:Y:S01]  /*a9e0*/  IMAD.MOV.U32 R0, RZ, RZ, 0x1 ;  /* 0x00000001ff007424 */ /* 0x000fe200078e00ff */
[----:B------:R-:W-:Y:S01]  /*a9f0*/  USHF.R.U64 UR4, UR16, UR24, UR17 ;  /* 0x0000001810047299 */ /* 0x000fe20008001211 */
[----:B------:R-:W-:Y:S01]  /*aa00*/  IMAD.U32 R19, RZ, RZ, UR6 ;  /* 0x00000006ff137e24 */ /* 0x000fe2000f8e00ff */
[----:B------:R-:W-:Y:S02]  /*aa10*/  ULOP3.LUT UR18, UR18, UR23, URZ, 0xc0, !UPT ;  /* 0x0000001712127292 */ /* 0x000fe4000f8ec03f */
[----:B------:R-:W-:Y:S02]  /*aa20*/  UIADD3 UR5, -UR4, URZ, URZ ;  /* 0x0000003f04057290 */ /* 0x000fe4000fffe13f */
[----:B------:R-:W-:Y:S02]  /*aa30*/  ULOP3.LUT UR9, UR12, UR9, URZ, 0xc0, !UPT ;  /* 0x000000090c097292 */ /* 0x000fe4000f8ec03f */
[----:B------:R-:W-:-:S02]  /*aa40*/  UIMAD UR4, UR13, UR4, UR18 ;  /* 0x000000040d0472a4 */ /* 0x000fc4000f8e0212 */
[----:B------:R-:W-:Y:S02]  /*aa50*/  @UP0 UIMAD UR22, UR26, UR21, UR19 ;  /* 0x000000151a1602a4 */ /* 0x000fe4000f8e0213 */
[----:B------:R-:W-:Y:S01]  /*aa60*/  UIMAD UR5, UR5, UR25, UR20 ;  /* 0x00000019050572a4 */ /* 0x000fe2000f8e0214 */
[----:B------:R-:W-:Y:S02]  /*aa70*/  ULDC UR7, c[0x0][0x610] ;  /* 0x0001840000077ab9 */ /* 0x000fe40000000800 */
[----:B------:R-:W-:Y:S02]  /*aa80*/  UIMAD UR4, UR4, UR7, UR22 ;  /* 0x00000007040472a4 */ /* 0x000fe4000f8e0216 */
[----:B------:R-:W-:-:S04]  /*aa90*/  UIMAD UR5, UR5, UR8, UR9 ;  /* 0x00000008050572a4 */ /* 0x000fc8000f8e0209 */
[----:B------:R-:W-:Y:S02]  /*aaa0*/  USEL UR7, UR5, UR4, !UP0 ;  /* 0x0000000405077287 */ /* 0x000fe4000c000000 */
[----:B------:R-:W-:-:S04]  /*aab0*/  USEL UR4, UR4, UR5, !UP0 ;  /* 0x0000000504047287 */ /* 0x000fc8000c000000 */
[----:B------:R-:W-:Y:S02]  /*aac0*/  IMAD.U32 R2, RZ, RZ, UR7 ;  /* 0x00000007ff027e24 */ /* 0x000fe4000f8e00ff */
[----:B------:R-:W-:-:S07]  /*aad0*/  IMAD.U32 R18, RZ, RZ, UR4 ;  /* 0x00000004ff127e24 */ /* 0x000fce000f8e00ff */
.L_x_290:
[----:B------:R-:W-:Y:S02]  /*aae0*/  LOP3.LUT P0, RZ, R0, 0xff, RZ, 0xc0, !PT ;  /* 0x000000ff00ff7812 */ /* 0x000fe4000780c0ff */
[----:B------:R-:W-:-:S11]  /*aaf0*/  LOP3.LUT R172, R172, 0x1, RZ, 0x3c, !PT ;  /* 0x00000001acac7812 */ /* 0x000fd600078e3cff */
[----:B------:R-:W-:Y:S05]  /*ab00*/  @P0 BRA `(.L_x_293) ;  /* 0xffffff6800f00947 */ /* 0x000fea000383ffff */
[----:B------:R-:W-:Y:S05]  /*ab10*/  EXIT ;  /* 0x000000000000794d */ /* 0x000fea0003800000 */
.L_x_16:
[----:B------:R-:W-:-:S08]  /*ab20*/  ISETP.NE.AND P0, PT, RZ, UR6, PT ;  /* 0x00000006ff007c0c */ /* 0x000fd0000bf05270 */
[----:B-----5:R-:W0:-:S00]  /*ab30*/  USETMAXREG.DEALLOC.CTAPOOL 0x28 ;  /* 0x00000028000079c8 */ /* 0x020e0000080e0500 */
[----:B------:R-:W-:Y:S05]  /*ab40*/  @P0 EXIT ;  /* 0x000000000000094d */ /* 0x000fea0003800000 */
[----:B0-----:R-:W-:Y:S01]  /*ab50*/  LOP3.LUT P0, RZ, R0, 0xff, RZ, 0xc0, !PT ;  /* 0x000000ff00ff7812 */ /* 0x001fe2000780c0ff */
[----:B------:R-:W-:Y:S02]  /*ab60*/  IMAD.MOV.U32 R8, RZ, RZ, 0x1 ;  /* 0x00000001ff087424 */ /* 0x000fe400078e00ff */
[----:B------:R-:W-:-:S10]  /*ab70*/  IMAD.MOV.U32 R0, RZ, RZ, RZ ;  /* 0x000000ffff007224 */ /* 0x000fd400078e00ff */
[----:B------:R-:W-:Y:S05]  /*ab80*/  @!P0 BRA `(.L_x_294) ;  /* 0x0000000c00648947 */ /* 0x000fea0003800000 */
[----:B------:R-:W0:Y:S01]  /*ab90*/  S2UR UR8, SR_CgaCtaId ;  /* 0x00000000000879c3 */ /* 0x000e220000008800 */
[----:B------:R-:W-:Y:S01]  /*aba0*/  LOP3.LUT P0, RZ, R3, 0x1f, RZ, 0xc0, !PT ;  /* 0x0000001f03ff7812 */ /* 0x000fe2000780c0ff */
[----:B------:R-:W-:Y:S01]  /*abb0*/  ULDC UR5, c[0x0][0x658] ;  /* 0x0001960000057ab9 */ /* 0x000fe20000000800 */
[----:B------:R-:W-:Y:S01]  /*abc0*/  UMOV UR6, 0xffffffff ;  /* 0xffffffff00067882 */ /* 0x000fe20000000000 */
[----:B------:R-:W-:Y:S01]  /*abd0*/  BSSY B0, `(.L_x_294) ;  /* 0x00000d4000007945 */ /* 0x000fe20003800000 */
[----:B------:R-:W-:Y:S01]  /*abe0*/  USHF.L.U32 UR6, UR6, UR5, URZ ;  /* 0x0000000506067299 */ /* 0x000fe2000800063f */
[C---:B------:R-:W-:Y:S01]  /*abf0*/  ISETP.NE.AND P3, PT, R4.reuse, RZ, PT ;  /* 0x000000ff0400720c */ /* 0x040fe20003f65270 */
[----:B------:R-:W-:Y:S01]  /*ac00*/  IMAD.MOV.U32 R10, RZ, RZ, 0x1 ;  /* 0x00000001ff0a7424 */ /* 0x000fe200078e00ff */
[----:B------:R-:W-:Y:S01]  /*ac10*/  ISETP.NE.OR P0, PT, R4, RZ, !P0 ;  /* 0x000000ff0400720c */ /* 0x000fe20004705670 */
[----:B------:R-:W-:Y:S01]  /*ac20*/  IMAD.MOV.U32 R8, RZ, RZ, 0x1 ;  /* 0x00000001ff087424 */ /* 0x000fe200078e00ff */
[----:B------:R-:W-:Y:S01]  /*ac30*/  ULDC UR4, c[0x0][0x600] ;  /* 0x0001800000047ab9 */ /* 0x000fe20000000800 */
[----:B------:R-:W-:Y:S01]  /*ac40*/  IMAD.MOV.U32 R0, RZ, RZ, RZ ;  /* 0x000000ffff007224 */ /* 0x000fe200078e00ff */
[----:B------:R-:W-:Y:S01]  /*ac50*/  UMOV UR7, 0x1 ;  /* 0x0000000100077882 */ /* 0x000fe20000000000 */
[----:B------:R-:W-:-:S02]  /*ac60*/  UIADD3 UR21, UR37, 0x1, URZ ;  /* 0x0000000125157890 */ /* 0x000fc4000fffe03f */
[----:B------:R-:W-:Y:S02]  /*ac70*/  ULOP3.LUT UR13, UR42, 0x2, URZ, 0xfc, !UPT ;  /* 0x000000022a0d7892 */ /* 0x000fe4000f8efc3f */
[----:B------:R-:W-:Y:S02]  /*ac80*/  UIADD3 UR4, UR4, -0x1, URZ ;  /* 0xffffffff04047890 */ /* 0x000fe4000fffe03f */
[----:B------:R-:W-:Y:S02]  /*ac90*/  USHF.L.U32 UR5, UR7, UR5, URZ ;  /* 0x0000000507057299 */ /* 0x000fe4000800063f */
[----:B------:R-:W-:Y:S01]  /*aca0*/  ULOP3.LUT UR6, URZ, UR6, URZ, 0x33, !UPT ;  /* 0x000000063f067292 */ /* 0x000fe2000f8e333f */
[----:B------:R-:W-:Y:S01]  /*acb0*/  ULDC.64 UR30, c[0x0][0x198] ;  /* 0x00006600001e7ab9 */ /* 0x000fe20000000a00 */
[----:B0-----:R-:W-:-:S10]  /*acc0*/  IMAD.U32 R9, RZ, RZ, UR8 ;  /* 0x00000008ff097e24 */ /* 0x001fd4000f8e00ff */
.L_x_306:
[----:B------:R-:W-:-:S03]  /*acd0*/  UMOV UR7, 0xffffffff ;  /* 0xffffffff00077882 */ /* 0x000fc60000000000 */
[----:B------:R-:W-:Y:S05]  /*ace0*/  BRA.DIV UR7, `(.L_x_295) ;  /* 0x0000000e07dc7947 */ /* 0x000fea000b800000 */
[----:B------:R-:W-:-:S13]  /*acf0*/  ELECT P6, URZ, PT ;  /* 0x00000000003f782f */ /* 0x000fda00038c0000 */
.L_x_317:
[----:B------:R-:W0:Y:S01]  /*ad00*/  LDC R3, c[0x0][0x28c] ;  /* 0x0000a300ff037b82 */ /* 0x000e220000000800 */
[----:B------:R-:W-:Y:S01]  /*ad10*/  BSSY B1, `(.L_x_296) ;  /* 0x0000049000017945 */ /* 0x000fe20003800000 */
[----:B0-----:R-:W-:-:S13]  /*ad20*/  ISETP.LT.OR P6, PT, R3, 0x1, !P6 ;  /* 0x000000010300780c */ /* 0x001fda00077c1670 */
[----:B------:R-:W-:Y:S05]  /*ad30*/  @P6 BRA `(.L_x_297) ;  /* 0x0000000400186947 */ /* 0x000fea0003800000 */
[----:B------:R-:W-:Y:S02]  /*ad40*/  IMAD R9, R18, 0x2, R9 ;  /* 0x0000000212097824 */ /* 0x000fe400078e0209 */
[----:B------:R-:W-:Y:S02]  /*ad50*/  IMAD.SHL.U32 R6, R2, 0x100, RZ ;  /* 0x0000010002067824 */ /* 0x000fe400078e00ff */
[----:B------:R-:W-:Y:S02]  /*ad60*/  IMAD.MOV.U32 R13, RZ, RZ, RZ ;  /* 0x000000ffff0d7224 */ /* 0x000fe400078e00ff */
[----:B------:R-:W-:Y:S02]  /*ad70*/  IMAD.U32 R14, RZ, RZ, UR21 ;  /* 0x00000015ff0e7e24 */ /* 0x000fe4000f8e00ff */
[----:B------:R-:W-:Y:S02]  /*ad80*/  IMAD.MOV.U32 R2, RZ, RZ, R8 ;  /* 0x000000ffff027224 */ /* 0x000fe400078e0008 */
[----:B------:R-:W-:-:S02]  /*ad90*/  IMAD.MOV.U32 R4, RZ, RZ, R0 ;  /* 0x000000ffff047224 */ /* 0x000fc400078e0000 */
[----:B------:R-:W-:-:S07]  /*ada0*/  IMAD.SHL.U32 R7, R9, 0x20, RZ ;  /* 0x0000002009077824 */ /* 0x000fce00078e00ff */
.L_x_301:
[----:B------:R-:W0:Y:S01]  /*adb0*/  S2UR UR7, SR_CgaCtaId ;  /* 0x00000000000779c3 */ /* 0x000e220000008800 */
[----:B------:R-:W-:Y:S02]  /*adc0*/  MOV R12, 0x400 ;  /* 0x00000400000c7802 */ /* 0x000fe40000000f00 */
[----:B------:R-:W-:-:S05]  /*add0*/  SHF.L.U32 R3, R2, 0x1f, RZ ;  /* 0x0000001f02037819 */ /* 0x000fca00000006ff */
[----:B------:R-:W1:Y:S01]  /*ade0*/  @!P3 LDC R5, c[0x0][0x500] ;  /* 0x00014000ff05bb82 */ /* 0x000e620000000800 */
[----:B0-----:R-:W-:-:S05]  /*adf0*/  IMAD.U32 R9, RZ, RZ, UR7 ;  /* 0x00000007ff097e24 */ /* 0x001fca000f8e00ff */
[----:B------:R-:W-:-:S05]  /*ae00*/  LEA R11, R9, R12, 0x18 ;  /* 0x0000000c090b7211 */ /* 0x000fca00078ec0ff */
[----:B------:R-:W-:-:S04]  /*ae10*/  IMAD R12, R4, 0x8, R11 ;  /* 0x00000008040c7824 */ /* 0x000fc800078e020b */
[----:B------:R-:W0:Y:S02]  /*ae20*/  SYNCS.PHASECHK.TRANS64.TRYWAIT P1, [R12+URZ+0x10], R3 ;  /* 0x000010030c0075a7 */ /* 0x000e24000802017f */
[----:B01----:R-:W-:Y:S05]  /*ae30*/  @!P1 BRA `(.L_x_298) ;  /* 0x0000000c00a89947 */ /* 0x003fea0003800000 */
.L_x_318:
[----:B------:R-:W-:Y:S01]  /*ae40*/  UPRMT UR7, UR13, 0x9910, URZ ;  /* 0x000099100d077896 */ /* 0x000fe2000800003f */
[----:B------:R1:W-:Y:S03]  /*ae50*/  @!P3 SYNCS.ARRIVE.TRANS64 RZ, [R12+URZ], R5 ;  /* 0x000000050cffb9a7 */ /* 0x0003e6000800003f */
[----:B------:R-:W-:-:S06]  /*ae60*/  UISETP.NE.AND UP0, UPT, UR7, 0x2, UPT ;  /* 0x000000020700788c */ /* 0x000fcc000bf05270 */
[----:B------:R-:W-:-:S13]  /*ae70*/  PLOP3.LUT P1, PT, PT, PT, UP0, 0x80, 0x0 ;  /* 0x000000000000781c */ /* 0x000fda0003f2f008 */
[----:B-1----:R-:W-:Y:S05]  /*ae80*/  @P1 BRA `(.L_x_299) ;  /* 0x0000000000041947 */ /* 0x002fea0003800000 */
[----:B------:R-:W-:Y:S01]  /*ae90*/  BPT.TRAP 0x1 ;  /* 0x000000040000795c */ /* 0x000fe20000300000 */
.L_x_299:
[----:B------:R-:W-:Y:S05]  /*aea0*/  @P0 BRA `(.L_x_300) ;  /* 0x0000000000040947 */ /* 0x000fea0003800000 */
[----:B------:R-:W-:Y:S01]  /*aeb0*/  BPT.TRAP 0x1 ;  /* 0x000000040000795c */ /* 0x000fe20000300000 */
.L_x_300:
[----:B0-----:R-:W-:Y:S01]  /*aec0*/  IMAD R3, R4, 0x4, R9 ;  /* 0x0000000404037824 */ /* 0x001fe200078e0209 */
[----:B------:R-:W-:Y:S01]  /*aed0*/  R2UR UR34, R13 ;  /* 0x000000000d2272ca */ /* 0x000fe200000e0000 */
[----:B------:R-:W-:Y:S01]  /*aee0*/  VIADD R14, R14, 0xffffffff ;  /* 0xffffffff0e0e7836 */ /* 0x000fe20000000000 */
[----:B------:R-:W-:Y:S01]  /*aef0*/  R2UR UR33, R12 ;  /* 0x000000000c2172ca */ /* 0x000fe200000e0000 */
[----:B------:R-:W-:Y:S01]  /*af00*/  IMAD.SHL.U32 R3, R3, 0x400, RZ ;  /* 0x0000040003037824 */ /* 0x000fe200078e00ff */
[----:B------:R-:W-:Y:S01]  /*af10*/  R2UR UR36, R19 ;  /* 0x00000000132472ca */ /* 0x000fe200000e0000 */
[----:B------:R-:W-:Y:S01]  /*af20*/  UIADD3 UR14, UP0, UR30, 0xf0, URZ ;  /* 0x000000f01e0e7890 */ /* 0x000fe2000ff1e03f */
[----:B------:R-:W-:Y:S01]  /*af30*/  R2UR UR35, R7 ;  /* 0x00000000072372ca */ /* 0x000fe200000e0000 */
[--C-:B------:R-:W-:Y:S01]  /*af40*/  IMAD R3, R3, 0x4, R11.reuse ;  /* 0x0000000403037824 */ /* 0x100fe200078e020b */
[----:B------:R-:W-:Y:S01]  /*af50*/  R2UR UR19, R6 ;  /* 0x00000000061372ca */ /* 0x000fe200000e0000 */
[----:B------:R-:W-:Y:S01]  /*af60*/  IMAD R11, R4, 0x10000, R11 ;  /* 0x00010000040b7824 */ /* 0x000fe200078e020b */
[----:B------:R-:W-:Y:S01]  /*af70*/  UIADD3 UR44, UP1, UR30, 0x1f0, URZ ;  /* 0x000001f01e2c7890 */ /* 0x000fe2000ff3e03f */
[----:B------:R-:W-:Y:S01]  /*af80*/  ISETP.GT.AND P2, PT, R14, 0x1, PT ;  /* 0x000000010e00780c */ /* 0x000fe20003f44270 */
[----:B------:R-:W-:Y:S01]  /*af90*/  UIADD3.X UR15, URZ, UR31, URZ, UP0, !UPT ;  /* 0x0000001f3f0f7290 */ /* 0x000fe200087fe43f */
[----:B------:R-:W-:Y:S01]  /*afa0*/  R2UR UR24, R3 ;  /* 0x00000000031872ca */ /* 0x000fe200000e0000 */
[----:B------:R-:W-:Y:S01]  /*afb0*/  UIADD3 UR26, UR34, 0x20, URZ ;  /* 0x00000020221a7890 */ /* 0x000fe2000fffe03f */
[----:B------:R-:W-:Y:S01]  /*afc0*/  R2UR UR8, R11 ;  /* 0x000000000b0872ca */ /* 0x000fe200000e0000 */
[----:B------:R-:W-:Y:S01]  /*afd0*/  UIADD3.X UR45, URZ, UR31, URZ, UP1, !UPT ;  /* 0x0000001f3f2d7290 */ /* 0x000fe20008ffe43f */
[----:B------:R-:W-:Y:S01]  /*afe0*/  VIADD R4, R4, 0x1 ;  /* 0x0000000104047836 */ /* 0x000fe20000000000 */
[----:B------:R-:W-:Y:S01]  /*aff0*/  UMOV UR7, 0x30000 ;  /* 0x0003000000077882 */ /* 0x000fe20000000000 */
[----:B------:R-:W-:Y:S01]  /*b000*/  UMOV UR22, 0x0 ;  /* 0x0000000000167882 */ /* 0x000fe20000000000 */
[----:B------:R-:W-:Y:S01]  /*b010*/  UMOV UR23, 0x10000000 ;  /* 0x1000000000177882 */ /* 0x000fe20000000000 */
[----:B------:R-:W-:Y:S01]  /*b020*/  UMOV UR25, UR33 ;  /* 0x0000002100197c82 */ /* 0x000fe20008000000 */
[----:B------:R-:W-:Y:S01]  /*b030*/  ISETP.NE.AND P1, PT, R4, 0x2, PT ;  /* 0x000000020400780c */ /* 0x000fe20003f25270 */
[----:B------:R-:W-:Y:S01]  /*b040*/  UMOV UR28, UR36 ;  /* 0x00000024001c7c82 */ /* 0x000fe20008000000 */
[----:B------:R-:W-:Y:S01]  /*b050*/  UMOV UR27, UR35 ;  /* 0x00000023001b7c82 */ /* 0x000fe20008000000 */
[----:B------:R-:W-:Y:S01]  /*b060*/  UMOV UR17, UR33 ;  /* 0x0000002100117c82 */ /* 0x000fe20008000000 */
[----:B------:R-:W-:Y:S01]  /*b070*/  UIADD3 UR32, UR24, 0x100, URZ ;  /* 0x0000010018207890 */ /* 0x000fe2000fffe03f */
[----:B------:R-:W-:Y:S01]  /*b080*/  SEL R3, RZ, 0x1, P1 ;  /* 0x00000001ff037807 */ /* 0x000fe20000800000 */
[----:B------:R-:W-:Y:S01]  /*b090*/  UIADD3 UR24, UR24, 0x2100, URZ ;  /* 0x0000210018187890 */ /* 0x000fe2000fffe03f */
[----:B------:R-:W-:Y:S01]  /*b0a0*/  VIADD R13, R13, 0x40 ;  /* 0x000000400d0d7836 */ /* 0x000fe20000000000 */
[----:B------:R-:W-:Y:S01]  /*b0b0*/  UIADD3 UR16, UR8, 0x8100, URZ ;  /* 0x0000810008107890 */ /* 0x000fe2000fffe03f */
[----:B------:R-:W-:Y:S01]  /*b0c0*/  LOP3.LUT R2, R2, R3, RZ, 0x3c, !PT ;  /* 0x0000000302027212 */ /* 0x000fe200078e3cff */
[----:B------:R-:W-:Y:S01]  /*b0d0*/  UIADD3 UR8, UR8, 0x10100, URZ ;  /* 0x0001010008087890 */ /* 0x000fe2000fffe03f */
[----:B------:R-:W-:Y:S01]  /*b0e0*/  SEL R4, R4, RZ, P1 ;  /* 0x000000ff04047207 */ /* 0x000fe20000800000 */
[----:B------:R-:W-:Y:S01]  /*b0f0*/  UMOV UR18, UR34 ;  /* 0x0000002200127c82 */ /* 0x000fe20008000000 */
[----:B------:R-:W-:Y:S01]  /*b100*/  UMOV UR20, UR36 ;  /* 0x0000002400147c82 */ /* 0x000fe20008000000 */
[----:B------:R0:W-:Y:S01]  /*b110*/  UTMALDG.3D.MULTICAST [UR32], [UR14], UR7, desc[UR22] ;  /* 0x000016200e0073b4 */ /* 0x0001e20008011807 */
[----:B------:R-:W-:Y:S01]  /*b120*/  UMOV UR9, UR33 ;  /* 0x0000002100097c82 */ /* 0x000fe20008000000 */
[----:B------:R-:W-:Y:S01]  /*b130*/  UMOV UR11, UR19 ;  /* 0x00000013000b7c82 */ /* 0x000fe20008000000 */
[----:B------:R-:W-:Y:S01]  /*b140*/  UMOV UR12, UR36 ;  /* 0x00000024000c7c82 */ /* 0x000fe20008000000 */
[----:B------:R-:W-:Y:S01]  /*b150*/  UMOV UR10, UR26 ;  /* 0x0000001a000a7c82 */ /* 0x000fe20008000000 */
[----:B------:R0:W-:Y:S01]  /*b160*/  UTMALDG.3D.MULTICAST [UR24], [UR14], UR7, desc[UR22] ;  /* 0x000016180e0073b4 */ /* 0x0001e20008011807 */
[----:B------:R0:W-:Y:S01]  /*b170*/  UTMALDG.3D [UR16], [UR44], desc[UR22] ;  /* 0x000016102c0075b4 */ /* 0x0001e20008011000 */
[----:B------:R0:W-:Y:S02]  /*b180*/  UTMALDG.3D [UR8], [UR44], desc[UR22] ;  /* 0x000016082c0075b4 */ /* 0x0001e40008011000 */
[----:B0-----:R-:W-:Y:S05]  /*b190*/  @P2 BRA `(.L_x_301) ;  /* 0xfffffffc00042947 */ /* 0x001fea000383ffff */
.L_x_297:
[----:B------:R-:W-:Y:S05]  /*b1a0*/  BSYNC B1 ;  /* 0x0000000000017941 */ /* 0x000fea0003800000 */
.L_x_296:
[----:B------:R-:W-:Y:S01]  /*b1b0*/  LOP3.LUT P4, RZ, R10, 0xff, RZ, 0xc0, !PT ;  /* 0x000000ff0aff7812 */ /* 0x000fe2000788c0ff */
[----:B------:R-:W-:Y:S01]  /*b1c0*/  VIADD R0, R0, UR37 ;  /* 0x0000002500007c36 */ /* 0x000fe20008000000 */
[----:B------:R-:W-:Y:S01]  /*b1d0*/  ULDC.64 UR8, c[0x0][0x650] ;  /* 0x0001940000087ab9 */ /* 0x000fe20000000a00 */
[----:B------:R-:W-:Y:S01]  /*b1e0*/  IMAD.U32 R3, RZ, RZ, UR37 ;  /* 0x00000025ff037e24 */ /* 0x000fe2000f8e00ff */
[----:B------:R-:W-:Y:S01]  /*b1f0*/  BSSY B1, `(.L_x_302) ;  /* 0x000006f000017945 */ /* 0x000fe20003800000 */
[----:B------:R-:W-:Y:S01]  /*b200*/  IMAD.MOV.U32 R18, RZ, RZ, -0x1 ;  /* 0xffffffffff127424 */ /* 0x000fe200078e00ff */
[----:B------:R-:W-:Y:S01]  /*b210*/  SHF.R.U32.HI R2, RZ, 0x1, R0 ;  /* 0x00000001ff027819 */ /* 0x000fe20000011600 */
[----:B------:R-:W-:Y:S01]  /*b220*/  IMAD.MOV.U32 R19, RZ, RZ, -0x1 ;  /* 0xffffffffff137424 */ /* 0x000fe200078e00ff */
[----:B------:R-:W-:Y:S02]  /*b230*/  ISETP.GT.U32.AND P1, PT, R0, 0x1, PT ;  /* 0x000000010000780c */ /* 0x000fe40003f24070 */
[----:B------:R-:W-:-:S02]  /*b240*/  LOP3.LUT R2, R2, 0x1, RZ, 0xc0, !PT ;  /* 0x0000000102027812 */ /* 0x000fc400078ec0ff */
[C---:B------:R-:W-:Y:S01]  /*b250*/  ISETP.LT.U32.AND P1, PT, R3.reuse, 0x2, P1 ;  /* 0x000000020300780c */ /* 0x040fe20000f21070 */
[----:B------:R-:W0:Y:S01]  /*b260*/  @P4 S2R R9, SR_CgaCtaId ;  /* 0x0000000000094919 */ /* 0x000e220000008800 */
[----:B------:R-:W-:Y:S02]  /*b270*/  @P4 MOV R4, 0x400 ;  /* 0x0000040000044802 */ /* 0x000fe40000000f00 */
[----:B------:R-:W-:Y:S02]  /*b280*/  ISETP.NE.U32.AND P2, PT, R2, 0x1, PT ;  /* 0x000000010200780c */ /* 0x000fe40003f45070 */
[----:B------:R-:W-:Y:S02]  /*b290*/  LOP3.LUT R0, R0, 0x1, RZ, 0xc0, !PT ;  /* 0x0000000100007812 */ /* 0x000fe400078ec0ff */
[----:B------:R-:W-:Y:S02]  /*b2a0*/  ISETP.GT.U32.AND P2, PT, R3, 0x1, !P2 ;  /* 0x000000010300780c */ /* 0x000fe40005744070 */
[----:B------:R-:W-:-:S02]  /*b2b0*/  SEL R3, RZ, 0x1, !P1 ;  /* 0x00000001ff037807 */ /* 0x000fc40004800000 */
[----:B------:R-:W-:Y:S02]  /*b2c0*/  SEL R2, RZ, 0x1, !P2 ;  /* 0x00000001ff027807 */ /* 0x000fe40005000000 */
[----:B------:R-:W-:Y:S02]  /*b2d0*/  PRMT R10, RZ, 0x7610, R10 ;  /* 0x00007610ff0a7816 */ /* 0x000fe4000000000a */
[--C-:B------:R-:W-:Y:S01]  /*b2e0*/  LOP3.LUT R8, R2, R8, R3.reuse, 0x96, !PT ;  /* 0x0000000802087212 */ /* 0x100fe200078e9603 */
[----:B------:R-:W-:Y:S01]  /*b2f0*/  IMAD.MOV.U32 R2, RZ, RZ, -0x1 ;  /* 0xffffffffff027424 */ /* 0x000fe200078e00ff */
[----:B------:R-:W-:Y:S02]  /*b300*/  PRMT R3, RZ, 0x7610, R3 ;  /* 0x00007610ff037816 */ /* 0x000fe40000000003 */
[----:B0-----:R-:W-:-:S04]  /*b310*/  @P4 LEA R4, R9, R4, 0x18 ;  /* 0x0000000409044211 */ /* 0x001fc800078ec0ff */
[----:B------:R0:W-:Y:S01]  /*b320*/  @P4 SYNCS.ARRIVE.TRANS64.A1T0 RZ, [R4+URZ+0x58], RZ ;  /* 0x000058ff04ff49a7 */ /* 0x0001e2000810003f */
[----:B------:R-:W-:-:S04]  /*b330*/  IADD3 R16, P4, R16, UR38, RZ ;  /* 0x0000002610107c10 */ /* 0x000fc8000ff9e0ff */
[----:B------:R-:W-:Y:S02]  /*b340*/  IADD3.X R17, R17, UR41, RZ, P4, !PT ;  /* 0x0000002911117c10 */ /* 0x000fe4000a7fe4ff */
[----:B------:R-:W-:-:S04]  /*b350*/  ISETP.GE.U32.AND P4, PT, R16, UR8, PT ;  /* 0x0000000810007c0c */ /* 0x000fc8000bf86070 */
[----:B------:R-:W-:-:S13]  /*b360*/  ISETP.GE.U32.AND.EX P1, PT, R17, UR9, PT, P4 ;  /* 0x0000000911007c0c */ /* 0x000fda000bf26140 */
[----:B0-----:R-:W-:Y:S05]  /*b370*/  @P1 BRA `(.L_x_303) ;  /* 0x0000000400581947 */ /* 0x001fea0003800000 */
[----:B------:R-:W0:Y:S01]  /*b380*/  S2UR UR7, SR_CTAID.X ;  /* 0x00000000000779c3 */ /* 0x000e220000002500 */
[----:B------:R-:W-:Y:S01]  /*b390*/  ULDC.64 UR8, c[0x0][0x628] ;  /* 0x00018a0000087ab9 */ /* 0x000fe20000000a00 */
[----:B------:R-:W-:Y:S01]  /*b3a0*/  ULDC UR10, c[0x0][0x150] ;  /* 0x00005400000a7ab9 */ /* 0x000fe20000000800 */
[----:B------:R-:W-:Y:S01]  /*b3b0*/  ISETP.NE.U32.AND P1, PT, RZ, UR8, PT ;  /* 0x00000008ff007c0c */ /* 0x000fe2000bf25070 */
[----:B------:R-:W-:Y:S01]  /*b3c0*/  ULDC UR11, c[0x0][0x630] ;  /* 0x00018c00000b7ab9 */ /* 0x000fe20000000800 */
[----:B------:R-:W-:Y:S01]  /*b3d0*/  ULDC UR14, c[0x0][0x154] ;  /* 0x00005500000e7ab9 */ /* 0x000fe20000000800 */
[----:B------:R-:W-:Y:S01]  /*b3e0*/  IMAD.MOV.U32 R2, RZ, RZ, R16 ;  /* 0x000000ffff027224 */ /* 0x000fe200078e0010 */
[----:B------:R-:W-:Y:S01]  /*b3f0*/  ISETP.NE.AND.EX P1, PT, RZ, UR9, PT, P1 ;  /* 0x00000009ff007c0c */ /* 0x000fe2000bf25310 */
[----:B------:R-:W1:Y:S01]  /*b400*/  S2UR UR12, SR_CTAID.Y ;  /* 0x00000000000c79c3 */ /* 0x000e620000002600 */
[----:B0-----:R-:W-:-:S05]  /*b410*/  I2FP.F32.U32 R3, UR7 ;  /* 0x0000000700037c45 */ /* 0x001fca0008201000 */
[----:B------:R-:W-:Y:S01]  /*b420*/  FMUL R12, R3, UR10 ;  /* 0x0000000a030c7c20 */ /* 0x000fe20008400000 */
[----:B------:R-:W-:-:S05]  /*b430*/  IMAD.MOV.U32 R3, RZ, RZ, R17 ;  /* 0x000000ffff037224 */ /* 0x000fca00078e0011 */
[----:B------:R-:W-:Y:S05]  /*b440*/  @!P1 BRA `(.L_x_304) ;  /* 0x0000000000289947 */ /* 0x000fea0003800000 */
[----:B------:R-:W-:Y:S02]  /*b450*/  ULDC UR10, c[0x0][0x634] ;  /* 0x00018d00000a7ab9 */ /* 0x000fe40000000800 */
[----:B------:R-:W-:-:S05]  /*b460*/  IADD3 R7, P1, R16, UR10, RZ ;  /* 0x0000000a10077c10 */ /* 0x000fca000ff3e0ff */
[----:B------:R-:W-:-:S04]  /*b470*/  IMAD.X R11, RZ, RZ, R17, P1 ;  /* 0x000000ffff0b7224 */ /* 0x000fc800008e0611 */
[----:B------:R-:W-:-:S04]  /*b480*/  IMAD.WIDE.U32 R4, R11, UR8, RZ ;  /* 0x000000080b047c25 */ /* 0x000fc8000f8e00ff */
[----:B------:R-:W-:-:S04]  /*b490*/  IMAD.WIDE.U32 R4, P1, R7, UR9, R4 ;  /* 0x0000000907047c25 */ /* 0x000fc8000f820004 */
[----:B------:R-:W-:-:S04]  /*b4a0*/  IMAD.WIDE.U32 R6, R7, UR8, RZ ;  /* 0x0000000807067c25 */ /* 0x000fc8000f8e00ff */
[----:B------:R-:W-:Y:S01]  /*b4b0*/  IMAD.X R3, RZ, RZ, RZ, P1 ;  /* 0x000000ffff037224 */ /* 0x000fe200008e06ff */
[----:B------:R-:W-:Y:S01]  /*b4c0*/  IADD3 RZ, P1, R7, R4, RZ ;  /* 0x0000000407ff7210 */ /* 0x000fe20007f3e0ff */
[----:B------:R-:W-:-:S04]  /*b4d0*/  IMAD.MOV.U32 R2, RZ, RZ, R5 ;  /* 0x000000ffff027224 */ /* 0x000fc800078e0005 */
[----:B------:R-:W-:-:S08]  /*b4e0*/  IMAD.WIDE.U32.X R2, R11, UR9, R2, P1 ;  /* 0x000000090b027c25 */ /* 0x000fd000088e0402 */
.L_x_304:
[--C-:B------:R-:W-:Y:S01]  /*b4f0*/  SHF.R.U64 R19, R2, UR11, R3.reuse ;  /* 0x0000000b02137c19 */ /* 0x100fe20008001203 */
[----:B------:R-:W0:Y:S01]  /*b500*/  F2I.U32.TRUNC.NTZ R12, R12 ;  /* 0x0000000c000c7305 */ /* 0x000e22000020f000 */
[----:B------:R-:W-:Y:S01]  /*b510*/  SHF.R.U32.HI R2, RZ, UR11, R3 ;  /* 0x0000000bff027c19 */ /* 0x000fe20008011603 */
[----:B------:R-:W-:Y:S01]  /*b520*/  ULDC.64 UR8, c[0x0][0x620] ;  /* 0x0001880000087ab9 */ /* 0x000fe20000000a00 */
[----:B------:R-:W-:Y:S01]  /*b530*/  IADD3 R5, P1, RZ, -R19, RZ ;  /* 0x80000013ff057210 */ /* 0x000fe20007f3e0ff */
[----:B------:R-:W2:Y:S01]  /*b540*/  LDC R11, c[0x0][0x610] ;  /* 0x00018400ff0b7b82 */ /* 0x000ea20000000800 */
[----:B-1----:R-:W-:Y:S01]  /*b550*/  I2FP.F32.U32 R4, UR12 ;  /* 0x0000000c00047c45 */ /* 0x002fe20008201000 */
[----:B------:R-:W-:Y:S01]  /*b560*/  ULDC UR11, c[0x0][0x658] ;  /* 0x00019600000b7ab9 */ /* 0x000fe20000000800 */
[----:B------:R-:W-:Y:S01]  /*b570*/  ULDC UR16, c[0x0][0x648] ;  /* 0x0001920000107ab9 */ /* 0x000fe20000000800 */
[----:B------:R-:W-:Y:S02]  /*b580*/  IMAD.X R2, RZ, RZ, ~R2, P1 ;  /* 0x000000ffff027224 */ /* 0x000fe400008e0e02 */
[----:B------:R-:W-:Y:S01]  /*b590*/  FMUL R6, R4, UR14 ;  /* 0x0000000e04067c20 */ /* 0x000fe20008400000 */
[----:B------:R-:W-:Y:S01]  /*b5a0*/  ULDC.64 UR14, c[0x0][0x640] ;  /* 0x00019000000e7ab9 */ /* 0x000fe20000000a00 */
[----:B------:R-:W-:Y:S01]  /*b5b0*/  IMAD R4, R2, UR8, RZ ;  /* 0x0000000802047c24 */ /* 0x000fe2000f8e02ff */
[----:B------:R-:W-:Y:S01]  /*b5c0*/  ISETP.NE.U32.AND P1, PT, RZ, UR14, PT ;  /* 0x0000000eff007c0c */ /* 0x000fe2000bf25070 */
[C---:B------:R-:W-:Y:S01]  /*b5d0*/  IMAD.WIDE.U32 R2, R5.reuse, UR8, R16 ;  /* 0x0000000805027c25 */ /* 0x040fe2000f8e0010 */
[----:B0-----:R-:W-:Y:S01]  /*b5e0*/  R2UR UR8, R12 ;  /* 0x000000000c0872ca */ /* 0x001fe200000e0000 */
[----:B------:R-:W0:Y:S01]  /*b5f0*/  F2I.U32.TRUNC.NTZ R6, R6 ;  /* 0x0000000600067305 */ /* 0x000e22000020f000 */
[----:B------:R-:W-:Y:S01]  /*b600*/  ISETP.NE.AND.EX P1, PT, RZ, UR15, PT, P1 ;  /* 0x0000000fff007c0c */ /* 0x000fe2000bf25310 */
[----:B------:R-:W-:Y:S01]  /*b610*/  IMAD R5, R5, UR9, R4 ;  /* 0x0000000905057c24 */ /* 0x000fe2000f8e0204 */
[----:B------:R-:W-:-:S03]  /*b620*/  ULDC UR9, c[0x0][0x618] ;  /* 0x0001860000097ab9 */ /* 0x000fc60000000800 */
[----:B------:R-:W-:-:S05]  /*b630*/  IMAD.IADD R3, R3, 0x1, R5 ;  /* 0x0000000103037824 */ /* 0x000fca00078e0205 */
[--C-:B------:R-:W-:Y:S02]  /*b640*/  SHF.R.U64 R12, R2, UR9, R3.reuse ;  /* 0x00000009020c7c19 */ /* 0x100fe40008001203 */
[----:B------:R-:W-:Y:S01]  /*b650*/  SHF.R.U32.HI R3, RZ, UR9, R3 ;  /* 0x00000009ff037c19 */ /* 0x000fe20008011603 */
[----:B------:R-:W-:Y:S01]  /*b660*/  ULDC UR9, c[0x0][0x608] ;  /* 0x0001820000097ab9 */ /* 0x000fe20000000800 */
[----:B0-----:R-:W-:Y:S02]  /*b670*/  R2UR UR10, R6 ;  /* 0x00000000060a72ca */ /* 0x001fe400000e0000 */
[--C-:B------:R-:W-:Y:S02]  /*b680*/  SHF.R.U64 R14, R12, UR9, R3.reuse ;  /* 0x000000090c0e7c19 */ /* 0x100fe40008001203 */
[----:B------:R-:W-:Y:S01]  /*b690*/  SHF.R.U32.HI R3, RZ, UR9, R3 ;  /* 0x00000009ff037c19 */ /* 0x000fe20008011603 */
[----:B------:R-:W-:-:S03]  /*b6a0*/  UIADD3 UR9, -UR8, URZ, URZ ;  /* 0x0000003f08097290 */ /* 0x000fc6000fffe13f */
[--C-:B------:R-:W-:Y:S01]  /*b6b0*/  SHF.R.U64 R18, R14, UR11, R3.reuse ;  /* 0x0000000b0e127c19 */ /* 0x100fe20008001203 */
[----:B------:R-:W-:Y:S01]  /*b6c0*/  ULDC UR8, c[0x0][0x144] ;  /* 0x0000510000087ab9 */ /* 0x000fe20000000800 */
[----:B------:R-:W-:-:S03]  /*b6d0*/  SHF.R.U32.HI R3, RZ, UR11, R3 ;  /* 0x0000000bff037c19 */ /* 0x000fc60008011603 */
[----:B------:R-:W-:Y:S01]  /*b6e0*/  IMAD.MOV.U32 R2, RZ, RZ, R18 ;  /* 0x000000ffff027224 */ /* 0x000fe200078e0012 */
[----:B------:R-:W-:Y:S06]  /*b6f0*/  @!P1 BRA `(.L_x_305) ;  /* 0x0000000000289947 */ /* 0x000fec0003800000 */
        /* <DEDUP_REMOVED lines=10> */
.L_x_305:
[----:B------:R-:W-:Y:S01]  /*b7a0*/  UISETP.NE.AND UP0, UPT, UR40, URZ, UPT ;  /* 0x0000003f2800728c */ /* 0x000fe2000bf05270 */
[----:B------:R-:W-:Y:S01]  /*b7b0*/  SHF.R.U64 R3, R2, UR16, R3 ;  /* 0x0000001002037c19 */ /* 0x000fe20008001203 */
[----:B------:R-:W-:Y:S01]  /*b7c0*/  UIADD3 UR10, -UR10, URZ, URZ ;  /* 0x0000003f0a0a7290 */ /* 0x000fe2000fffe13f */
[----:B------:R-:W-:Y:S01]  /*b7d0*/  LOP3.LUT R2, R14, UR6, RZ, 0xc0, !PT ;  /* 0x000000060e027c12 */ /* 0x000fe2000f8ec0ff */
[----:B------:R-:W-:Y:S02]  /*b7e0*/  UIMAD UR7, UR8, UR9, UR7 ;  /* 0x00000009080772a4 */ /* 0x000fe4000f8e0207 */
[----:B------:R-:W-:Y:S01]  /*b7f0*/  IMAD.MOV R5, RZ, RZ, -R3 ;  /* 0x000000ffff057224 */ /* 0x000fe200078e0a03 */
[----:B------:R-:W-:Y:S01]  /*b800*/  ULDC UR8, c[0x0][0x148] ;  /* 0x0000520000087ab9 */ /* 0x000fe20000000800 */
[----:B------:R-:W-:Y:S01]  /*b810*/  IMAD R4, R3, UR5, R2 ;  /* 0x0000000503047c24 */ /* 0x000fe2000f8e0202 */
[----:B------:R-:W-:Y:S02]  /*b820*/  LOP3.LUT R3, R12, UR4, RZ, 0xc0, !PT ;  /* 0x000000040c037c12 */ /* 0x000fe4000f8ec0ff */
[----:B------:R-:W-:Y:S01]  /*b830*/  @UP0 UIMAD UR7, UR8, UR10, UR12 ;  /* 0x0000000a080702a4 */ /* 0x000fe2000f8e020c */
[----:B------:R-:W-:-:S02]  /*b840*/  PLOP3.LUT P1, PT, PT, PT, UP0, 0x80, 0x0 ;  /* 0x000000000000781c */ /* 0x000fc40003f2f008 */
[----:B------:R-:W-:Y:S02]  /*b850*/  ULDC UR8, c[0x0][0x638] ;  /* 0x00018e0000087ab9 */ /* 0x000fe40000000800 */
[----:B------:R-:W-:Y:S02]  /*b860*/  IMAD R2, R5, UR8, R18 ;  /* 0x0000000805027c24 */ /* 0x000fe4000f8e0212 */
[----:B--2---:R-:W-:Y:S01]  /*b870*/  IMAD R11, R4, R11, UR7 ;  /* 0x00000007040b7e24 */ /* 0x004fe2000f8e020b */
[----:B------:R-:W-:Y:S01]  /*b880*/  ULDC UR7, c[0x0][0x600] ;  /* 0x0001800000077ab9 */ /* 0x000fe20000000800 */
[----:B------:R-:W-:Y:S02]  /*b890*/  IMAD.MOV.U32 R4, RZ, RZ, 0x1 ;  /* 0x00000001ff047424 */ /* 0x000fe400078e00ff */
[----:B------:R-:W-:-:S03]  /*b8a0*/  IMAD R18, R2, UR7, R3 ;  /* 0x0000000702127c24 */ /* 0x000fc6000f8e0203 */
[----:B------:R-:W-:Y:S02]  /*b8b0*/  PRMT R3, R4, 0x7610, R3 ;  /* 0x0000761004037816 */ /* 0x000fe40000000003 */
[----:B------:R-:W-:Y:S02]  /*b8c0*/  SEL R2, R18, R11, !P1 ;  /* 0x0000000b12027207 */ /* 0x000fe40004800000 */
[----:B------:R-:W-:-:S07]  /*b8d0*/  SEL R18, R11, R18, !P1 ;  /* 0x000000120b127207 */ /* 0x000fce0004800000 */
.L_x_303:
[----:B------:R-:W-:Y:S05]  /*b8e0*/  BSYNC B1 ;  /* 0x0000000000017941 */ /* 0x000fea0003800000 */
.L_x_302:
[----:B------:R-:W-:-:S13]  /*b8f0*/  LOP3.LUT P1, RZ, R3, 0xff, RZ, 0xc0, !PT ;  /* 0x000000ff03ff7812 */ /* 0x000fda000782c0ff */
[----:B------:R-:W-:Y:S05]  /*b900*/  @P1 BRA `(.L_x_306) ;  /* 0xfffffff000f01947 */ /* 0x000fea000383ffff */
[----:B------:R-:W-:Y:S05]  /*b910*/  BSYNC B0 ;  /* 0x0000000000007941 */ /* 0x000fea0003800000 */
.L_x_294:
[----:B------:R-:W-:-:S03]  /*b920*/  UMOV UR7, 0xffffffff ;  /* 0xffffffff00077882 */ /* 0x000fc60000000000 */
[----:B------:R-:W-:Y:S05]  /*b930*/  BRA.DIV UR7, `(.L_x_307) ;  /* 0x0000000207fc7947 */ /* 0x000fea000b800000 */
[----:B------:R-:W-:-:S13]  /*b940*/  ELECT P6, URZ, PT ;  /* 0x00000000003f782f */ /* 0x000fda00038c0000 */
.L_x_321:
[----:B------:R-:W-:Y:S04]  /*b950*/  BSSY B0, `(.L_x_308) ;  /* 0x000001a000007945 */ /* 0x000fe80003800000 */
[----:B------:R-:W-:Y:S05]  /*b960*/  @!P6 BRA `(.L_x_309) ;  /* 0x000000000060e947 */ /* 0x000fea0003800000 */
[----:B------:R-:W-:-:S04]  /*b970*/  ULOP3.LUT UR7, UR42, 0x2, URZ, 0xfc, !UPT ;  /* 0x000000022a077892 */ /* 0x000fc8000f8efc3f */
[----:B------:R-:W-:-:S06]  /*b980*/  UISETP.NE.AND UP0, UPT, UR7, 0x3, UPT ;  /* 0x000000030700788c */ /* 0x000fcc000bf05270 */
[----:B------:R-:W-:-:S13]  /*b990*/  PLOP3.LUT P0, PT, PT, PT, UP0, 0x80, 0x0 ;  /* 0x000000000000781c */ /* 0x000fda0003f0f008 */
[----:B------:R-:W-:Y:S05]  /*b9a0*/  @!P0 BRA `(.L_x_310) ;  /* 0x0000000000048947 */ /* 0x000fea0003800000 */
[----:B------:R-:W-:Y:S01]  /*b9b0*/  BPT.TRAP 0x1 ;  /* 0x000000040000795c */ /* 0x000fe20000300000 */
.L_x_310:
[----:B------:R-:W0:Y:S01]  /*b9c0*/  S2R R3, SR_CgaCtaId ;  /* 0x0000000000037919 */ /* 0x000e220000008800 */
[----:B------:R-:W-:-:S04]  /*b9d0*/  MOV R2, 0x400 ;  /* 0x0000040000027802 */ /* 0x000fc80000000f00 */
[----:B0-----:R-:W-:Y:S02]  /*b9e0*/  LEA R3, R3, R2, 0x18 ;  /* 0x0000000203037211 */ /* 0x001fe400078ec0ff */
[----:B------:R-:W-:-:S03]  /*b9f0*/  SHF.L.U32 R2, R8, 0x1f, RZ ;  /* 0x0000001f08027819 */ /* 0x000fc600000006ff */
[----:B------:R-:W-:-:S04]  /*ba00*/  VIADD R3, R3, 0x10 ;  /* 0x0000001003037836 */ /* 0x000fc80000000000 */
[C---:B------:R-:W-:Y:S02]  /*ba10*/  IMAD R7, R0.reuse, 0x8, R3 ;  /* 0x0000000800077824 */ /* 0x040fe400078e0203 */
[----:B------:R-:W-:Y:S02]  /*ba20*/  VIADD R0, R0, 0x1 ;  /* 0x0000000100007836 */ /* 0x000fe40000000000 */
[----:B------:R-:W0:Y:S03]  /*ba30*/  SYNCS.PHASECHK.TRANS64.TRYWAIT P0, [R7+URZ], R2 ;  /* 0x00000002070075a7 */ /* 0x000e26000800017f */
[----:B------:R-:W-:-:S04]  /*ba40*/  ISETP.NE.AND P1, PT, R0, 0x2, PT ;  /* 0x000000020000780c */ /* 0x000fc80003f25270 */
[----:B------:R-:W-:Y:S02]  /*ba50*/  SEL R5, RZ, 0x1, P1 ;  /* 0x00000001ff057807 */ /* 0x000fe40000800000 */
[----:B------:R-:W-:Y:S02]  /*ba60*/  SEL R0, R0, RZ, P1 ;  /* 0x000000ff00007207 */ /* 0x000fe40000800000 */
[----:B------:R-:W-:Y:S01]  /*ba70*/  LOP3.LUT R5, R8, R5, RZ, 0x3c, !PT ;  /* 0x0000000508057212 */ /* 0x000fe200078e3cff */
[----:B0-----:R-:W-:Y:S06]  /*ba80*/  @!P0 BRA `(.L_x_311) ;  /* 0x0000000000c88947 */ /* 0x001fec0003800000 */
.L_x_322:
[----:B------:R-:W-:Y:S01]  /*ba90*/  IMAD R3, R0, 0x8, R3 ;  /* 0x0000000800037824 */ /* 0x000fe200078e0203 */
[----:B------:R-:W-:-:S07]  /*baa0*/  SHF.L.U32 R0, R5, 0x1f, RZ ;  /* 0x0000001f05007819 */ /* 0x000fce00000006ff */
.L_x_312:
[----:B-1----:R1:W2:Y:S02]  /*bab0*/  SYNCS.PHASECHK.TRANS64.TRYWAIT P0, [R3+URZ], R0 ;  /* 0x00000000030075a7 */ /* 0x0022a4000800017f */
[----:B--2---:R-:W-:Y:S05]  /*bac0*/  @!P0 NANOSLEEP.SYNCS 0x989680 ;  /* 0x009896800000895d */ /* 0x004fea0003900000 */
[----:B------:R-:W2:Y:S02]  /*bad0*/  @!P0 SYNCS.PHASECHK.TRANS64 P0, [R3+URZ], R0 ;  /* 0x00000000030085a7 */ /* 0x000ea4000800007f */
[----:B--2---:R-:W-:Y:S05]  /*bae0*/  @!P0 BRA `(.L_x_312) ;  /* 0xfffffffc00f08947 */ /* 0x004fea000383ffff */
.L_x_309:
[----:B------:R-:W-:Y:S05]  /*baf0*/  BSYNC B0 ;  /* 0x0000000000007941 */ /* 0x000fea0003800000 */
.L_x_308:
[----:B------:R-:W-:Y:S05]  /*bb00*/  EXIT ;  /* 0x000000000000794d */ /* 0x000fea0003800000 */
.L_x_18:
[----:B0-----:R0:W1:Y:S02]  /*bb10*/  SYNCS.PHASECHK.TRANS64.TRYWAIT P0, [R158+URZ], R3 ;  /* 0x000000039e0075a7 */ /* 0x001064000800017f */
[----:B-1----:R-:W-:Y:S05]  /*bb20*/  @!P0 NANOSLEEP.SYNCS 0x989680 ;  /* 0x009896800000895d */ /* 0x002fea0003900000 */
[----:B------:R-:W1:Y:S02]  /*bb30*/  @!P0 SYNCS.PHASECHK.TRANS64 P0, [R158+URZ], R3 ;  /* 0x000000039e0085a7 */ /* 0x000e64000800007f */
[----:B-1----:R-:W-:Y:S05]  /*bb40*/  @!P0 BRA `(.L_x_18) ;  /* 0xfffffffc00f08947 */ /* 0x002fea000383ffff */
[----:B------:R-:W-:Y:S05]  /*bb50*/  BRA `(.L_x_313) ;  /* 0xffffff5800f07947 */ /* 0x000fea000383ffff */
.L_x_23:
[----:B-1----:R1:W2:Y:S02]  /*bb60*/  SYNCS.PHASECHK.TRANS64.TRYWAIT P1, [R3+URZ], R0 ;  /* 0x00000000030075a7 */ /* 0x0022a4000802017f */
[----:B--2---:R-:W-:Y:S05]  /*bb70*/  @!P1 NANOSLEEP.SYNCS 0x989680 ;  /* 0x009896800000995d */ /* 0x004fea0003900000 */
[----:B------:R-:W2:Y:S02]  /*bb80*/  @!P1 SYNCS.PHASECHK.TRANS64 P1, [R3+URZ], R0 ;  /* 0x00000000030095a7 */ /* 0x000ea4000802007f */
[----:B--2---:R-:W-:Y:S05]  /*bb90*/  @!P1 BRA `(.L_x_23) ;  /* 0xfffffffc00f09947 */ /* 0x004fea000383ffff */
[----:B------:R-:W-:Y:S05]  /*bba0*/  BRA `(.L_x_22) ;  /* 0xffffff5c00607947 */ /* 0x000fea000383ffff */
.L_x_28:
[----:B-1----:R-:W-:-:S04]  /*bbb0*/  IMAD.U32 R5, RZ, RZ, UR7 ;  /* 0x00000007ff057e24 */ /* 0x002fc8000f8e00ff */
[----:B------:R1:W2:Y:S03]  /*bbc0*/  SYNCS.PHASECHK.TRANS64.TRYWAIT P1, [R5+URZ], R4 ;  /* 0x00000004050075a7 */ /* 0x0002a6000802017f */
[----:B--2---:R-:W-:Y:S05]  /*bbd0*/  @!P1 NANOSLEEP.SYNCS 0x989680 ;  /* 0x009896800000995d */ /* 0x004fea0003900000 */
[----:B------:R-:W2:Y:S02]  /*bbe0*/  @!P1 SYNCS.PHASECHK.TRANS64 P1, [R5+URZ], R4 ;  /* 0x00000004050095a7 */ /* 0x000ea4000802007f */
[----:B--2---:R-:W-:Y:S05]  /*bbf0*/  @!P1 BRA `(.L_x_28) ;  /* 0xfffffffc00ec9947 */ /* 0x004fea000383ffff */
[----:B------:R-:W-:Y:S05]  /*bc00*/  BRA `(.L_x_27) ;  /* 0xffffff6000bc7947 */ /* 0x000fea000383ffff */
.L_x_34:
[----:B0-----:R0:W1:Y:S02]  /*bc10*/  SYNCS.PHASECHK.TRANS64.TRYWAIT P0, [R158+URZ+0x10], R3 ;  /* 0x000010039e0075a7 */ /* 0x001064000800017f */
[----:B-1----:R-:W-:Y:S05]  /*bc20*/  @!P0 NANOSLEEP.SYNCS 0x989680 ;  /* 0x009896800000895d */ /* 0x002fea0003900000 */
[----:B------:R-:W1:Y:S02]  /*bc30*/  @!P0 SYNCS.PHASECHK.TRANS64 P0, [R158+URZ+0x10], R3 ;  /* 0x000010039e0085a7 */ /* 0x000e64000800007f */
[----:B-1----:R-:W-:Y:S05]  /*bc40*/  @!P0 BRA `(.L_x_34) ;  /* 0xfffffffc00f08947 */ /* 0x002fea000383ffff */
[----:B------:R-:W-:Y:S05]  /*bc50*/  BRA `(.L_x_314) ;  /* 0xffffff68009c7947 */ /* 0x000fea000383ffff */
.L_x_295:
[----:B------:R-:W-:Y:S01]  /*bc60*/  BSSY B1, `(.L_x_315) ;  /* 0x0000006000017945 */ /* 0x000fe20003800000 */
[----:B------:R-:W-:-:S07]  /*bc70*/  IMAD.MOV.U32 R15, RZ, RZ, -0x1 ;  /* 0xffffffffff0f7424 */ /* 0x000fce00078e00ff */
[----:B------:R-:W-:Y:S05]  /*bc80*/  WARPSYNC.COLLECTIVE R15, `(.L_x_316) ;  /* 0x000000000f0c7348 */ /* 0x000fea0003c00000 */
[----:B------:R-:W-:Y:S02]  /*bc90*/  ELECT P6, UR62, PT ;  /* 0x00000000003e782f */ /* 0x000fe400038c0000 */
[----:B------:R-:W-:Y:S01]  /*bca0*/  MOV R14, UR62 ;  /* 0x0000003e000e7c02 */ /* 0x000fe20008000f00 */
[----:B------:R-:W-:Y:S10]  /*bcb0*/  ENDCOLLECTIVE ;  /* 0x000000000000791b */ /* 0x000ff40003800000 */
.L_x_316:
[----:B------:R-:W-:Y:S05]  /*bcc0*/  BSYNC B1 ;  /* 0x0000000000017941 */ /* 0x000fea0003800000 */
.L_x_315:
[----:B------:R-:W-:Y:S05]  /*bcd0*/  BRA `(.L_x_317) ;  /* 0xfffffff000087947 */ /* 0x000fea000383ffff */
.L_x_298:
[----:B0-----:R0:W1:Y:S02]  /*bce0*/  SYNCS.PHASECHK.TRANS64.TRYWAIT P1, [R12+URZ+0x10], R3 ;  /* 0x000010030c0075a7 */ /* 0x001064000802017f */
[----:B-1----:R-:W-:Y:S05]  /*bcf0*/  @!P1 NANOSLEEP.SYNCS 0x989680 ;  /* 0x009896800000995d */ /* 0x002fea0003900000 */
[----:B------:R-:W1:Y:S02]  /*bd00*/  @!P1 SYNCS.PHASECHK.TRANS64 P1, [R12+URZ+0x10], R3 ;  /* 0x000010030c0095a7 */ /* 0x000e64000802007f */
[----:B-1----:R-:W-:Y:S05]  /*bd10*/  @!P1 BRA `(.L_x_298) ;  /* 0xfffffffc00f09947 */ /* 0x002fea000383ffff */
[----:B------:R-:W-:Y:S05]  /*bd20*/  BRA `(.L_x_318) ;  /* 0xfffffff000447947 */ /* 0x000fea000383ffff */
.L_x_307:
[----:B------:R-:W-:Y:S01]  /*bd30*/  BSSY B0, `(.L_x_319) ;  /* 0x0000006000007945 */ /* 0x000fe20003800000 */
[----:B------:R-:W-:-:S07]  /*bd40*/  IMAD.MOV.U32 R15, RZ, RZ, -0x1 ;  /* 0xffffffffff0f7424 */ /* 0x000fce00078e00ff */
[----:B------:R-:W-:Y:S05]  /*bd50*/  WARPSYNC.COLLECTIVE R15, `(.L_x_320) ;  /* 0x000000000f0c7348 */ /* 0x000fea0003c00000 */
[----:B------:R-:W-:Y:S02]  /*bd60*/  ELECT P6, UR62, PT ;  /* 0x00000000003e782f */ /* 0x000fe400038c0000 */
[----:B------:R-:W-:Y:S01]  /*bd70*/  MOV R14, UR62 ;  /* 0x0000003e000e7c02 */ /* 0x000fe20008000f00 */
[----:B------:R-:W-:Y:S10]  /*bd80*/  ENDCOLLECTIVE ;  /* 0x000000000000791b */ /* 0x000ff40003800000 */
.L_x_320:
[----:B------:R-:W-:Y:S05]  /*bd90*/  BSYNC B0 ;  /* 0x0000000000007941 */ /* 0x000fea0003800000 */
.L_x_319:
[----:B------:R-:W-:Y:S05]  /*bda0*/  BRA `(.L_x_321) ;  /* 0xfffffff800e87947 */ /* 0x000fea000383ffff */
.L_x_311:
[----:B0-----:R0:W1:Y:S02]  /*bdb0*/  SYNCS.PHASECHK.TRANS64.TRYWAIT P0, [R7+URZ], R2 ;  /* 0x00000002070075a7 */ /* 0x001064000800017f */
[----:B-1----:R-:W-:Y:S05]  /*bdc0*/  @!P0 NANOSLEEP.SYNCS 0x989680 ;  /* 0x009896800000895d */ /* 0x002fea0003900000 */
[----:B------:R-:W1:Y:S02]  /*bdd0*/  @!P0 SYNCS.PHASECHK.TRANS64 P0, [R7+URZ], R2 ;  /* 0x00000002070085a7 */ /* 0x000e64000800007f */
[----:B-1----:R-:W-:Y:S05]  /*bde0*/  @!P0 BRA `(.L_x_311) ;  /* 0xfffffffc00f08947 */ /* 0x002fea000383ffff */
[----:B------:R-:W-:Y:S05]  /*bdf0*/  BRA `(.L_x_322) ;  /* 0xfffffffc00247947 */ /* 0x000fea000383ffff */
.L_x_323:
[----:B------:R-:W-:-:S00]  /*be00*/  BRA `(.L_x_323) ;  /* 0xfffffffc00fc7947 */ /* 0x000fc0000383ffff */
[----:B------:R-:W-:-:S00]  /*be10*/  NOP ;  /* 0x0000000000007918 */ /* 0x000fc00000000000 */
        /* <DEDUP_REMOVED lines=14> */
.L_x_324:


//--------------------- .nv.global.init           --------------------------
	.section	.nv.global.init,"aw",@progbits
.nv.global.init:
	.type		$str$22,@object
	.size		$str$22,($str$23 - $str$22)
$str$22:
        /*0000*/ 	.byte	0x6b, 0x5f, 0x74, 0x69, 0x6c, 0x65, 0x5f, 0x63, 0x6f, 0x75, 0x6e, 0x74, 0x20, 0x3e, 0x3d, 0x20
        /*0010*/ 	.byte	0x31, 0x00
	.type		$str$23,@object
	.size		$str$23,(__unnamed_1 - $str$23)
$str$23:
        /*0012*/ 	.byte	0x2f, 0x74, 0x6d, 0x70, 0x2f, 0x63, 0x75, 0x74, 0x6c, 0x61, 0x73, 0x73, 0x5f, 0x73, 0x77, 0x65
        /*0022*/ 	.byte	0x65, 0x70, 0x5f, 0x73, 0x72, 0x63, 0x2f, 0x69, 0x6e, 0x63, 0x6c, 0x75, 0x64, 0x65, 0x2f, 0x63
        /*0032*/ 	.byte	0x75, 0x74, 0x6c, 0x61, 0x73, 0x73, 0x2f, 0x67, 0x65, 0x6d, 0x6d, 0x2f, 0x63, 0x6f, 0x6c, 0x6c
        /*0042*/ 	.byte	0x65, 0x63, 0x74, 0x69, 0x76, 0x65, 0x2f, 0x73, 0x6d, 0x39, 0x30, 0x5f, 0x6d, 0x6d, 0x61, 0x5f
        /*0052*/ 	.byte	0x74, 0x6d, 0x61, 0x5f, 0x67, 0x6d, 0x6d, 0x61, 0x5f, 0x73, 0x73, 0x5f, 0x77, 0x61, 0x72, 0x70
        /*0062*/ 	.byte	0x73, 0x70, 0x65, 0x63, 0x69, 0x61, 0x6c, 0x69, 0x7a, 0x65, 0x64, 0x2e, 0x68, 0x70, 0x70, 0x00
	.type		__unnamed_1,@object
	.size		__unnamed_1,(.L_0 - __unnamed_1)
__unnamed_1:
        /*0072*/ 	.byte	0x76, 0x6f, 0x69, 0x64, 0x20, 0x63, 0x75, 0x74, 0x6c, 0x61, 0x73, 0x73, 0x3a, 0x3a, 0x67, 0x65
        /* <DEDUP_REMOVED lines=177> */
        /*0b92*/ 	.byte	0x74, 0x69, 0x74, 0x79, 0x5d, 0x00
.L_0:


//--------------------- .nv.shared._ZN7cutlass13device_kernelINS_4gemm6kernel13GemmUniversalIN4cute5tupleIJiiiiEEENS1_10collective13CollectiveMmaINS1_34MainloopSm90TmaGmmaWarpSpecializedILi2ENS5_IJNS4_1CILi1EEENSA_ILi2EEESB_EEENS1_32KernelTmaWarpSpecializedPingpongEEENS5_IJNSA_ILi64EEENSA_ILi256EEESG_EEENS_10tfloat32_tENS5_IJlSB_lEEESJ_SK_NS4_8TiledMMAINS4_8MMA_AtomIJNS4_4SM904GMMA30MMA_64x256x8_F32TF32TF32_SS_TNILNSO_7ScaleInE1ELSQ_1EEEEEENS4_6LayoutINS5_IJSB_SB_SB_EEENS5_IJNSA_ILi0EEESV_SV_EEEEENS5_IJNS4_10UnderscoreESY_SY_EEEEENS4_23SM90_TMA_LOAD_MULTICASTENS4_14ComposedLayoutINS4_7SwizzleILi3ELi4ELi3EEENS4_18smem_ptr_flag_bitsILi32EEENST_INS5_IJNSA_ILi8EEENSA_ILi32EEEEEENS5_IJS18_SB_EEEEEEEvNS4_8identityENS4_13SM90_TMA_LOADES1C_vS1D_EENS_8epilogue10collective6detail29Sm90TmaWarpSpecializedAdapterINS1H_15DefaultEpilogueISJ_SK_SK_NS1G_6thread17LinearCombinationISJ_Li1EffLNS1L_9ScaleType4KindE0ELNS_15FloatRoundStyleE2ESJ_EENS1_15EpilogueDefaultEEEEEvvEEEEvNT_6ParamsE --------------------------
	.section	.nv.shared._ZN7cutlass13device_kernelINS_4gemm6kernel13GemmUniversalIN4cute5tupleIJiiiiEEENS1_10collective13CollectiveMmaINS1_34MainloopSm90TmaGmmaWarpSpecializedILi2ENS5_IJNS4_1CILi1EEENSA_ILi2EEESB_EEENS1_32KernelTmaWarpSpecializedPingpongEEENS5_IJNSA_ILi64EEENSA_ILi256EEESG_EEENS_10tfloat32_tENS5_IJlSB_lEEESJ_SK_NS4_8TiledMMAINS4_8MMA_AtomIJNS4_4SM904GMMA30MMA_64x256x8_F32TF32TF32_SS_TNILNSO_7ScaleInE1ELSQ_1EEEEEENS4_6LayoutINS5_IJSB_SB_SB_EEENS5_IJNSA_ILi0EEESV_SV_EEEEENS5_IJNS4_10UnderscoreESY_SY_EEEEENS4_23SM90_TMA_LOAD_MULTICASTENS4_14ComposedLayoutINS4_7SwizzleILi3ELi4ELi3EEENS4_18smem_ptr_flag_bitsILi32EEENST_INS5_IJNSA_ILi8EEENSA_ILi32EEEEEENS5_IJS18_SB_EEEEEEEvNS4_8identityENS4_13SM90_TMA_LOADES1C_vS1D_EENS_8epilogue10collective6detail29Sm90TmaWarpSpecializedAdapterINS1H_15DefaultEpilogueISJ_SK_SK_NS1G_6thread17LinearCombinationISJ_Li1EffLNS1L_9ScaleType4KindE0ELNS_15FloatRoundStyleE2ESJ_EENS1_15EpilogueDefaultEEEEEvvEEEEvNT_6ParamsE,"aw",@nobits
	.sectionflags	@""
	.align	16
	.zero		1024


//--------------------- .nv.shared.reserved.0     --------------------------
	.section	.nv.shared.reserved.0,"aw",@nobits
	.weak		__nv_reservedSMEM_offset_0_alias
	.size		__nv_reservedSMEM_offset_0_alias, 0, 0
	.other		__nv_reservedSMEM_offset_0_alias,@"STO_CUDA_RESERVED_SHARED STV_DEFAULT"
__nv_reservedSMEM_offset_0_alias:
	.zero		0


//--------------------- .nv.global                --------------------------
	.section	.nv.global,"aw",@nobits
.nv.global:
	.type		_ZN40_INTERNAL_68eafad8_4_k_cu_15da7a79_232314cute1_E,@object
	.size		_ZN40_INTERNAL_68eafad8_4_k_cu_15da7a79_232314cute1_E,(_ZN40_INTERNAL_68eafad8_4_k_cu_15da7a79_232314cuda3std3__45__cpo6cbeginE - _ZN40_INTERNAL_68eafad8_4_k_cu_15da7a79_232314cute1_E)
_ZN40_INTERNAL_68eafad8_4_k_cu_15da7a79_232314cute1_E:
	.zero		1
	.type		_ZN40_INTERNAL_68eafad8_4_k_cu_15da7a79_232314cuda3std3__45__cpo6cbeginE,@object
	.size		_ZN40_INTERNAL_68eafad8_4_k_cu_15da7a79_232314cuda3std3__45__cpo6cbeginE,(_ZN40_INTERNAL_68eafad8_4_k_cu_15da7a79_232314cuda3std3__48in_placeE - _ZN40_INTERNAL_68eafad8_4_k_cu_15da7a79_232314cuda3std3__45__cpo6cbeginE)
_ZN40_INTERNAL_68eafad8_4_k_cu_15da7a79_232314cuda3std3__45__cpo6cbeginE:
	.zero		1
	.type		_ZN40_INTERNAL_68eafad8_4_k_cu_15da7a79_232314cuda3std3__48in_placeE,@object
	.size		_ZN40_INTERNAL_68eafad8_4_k_cu_15da7a79_232314cuda3std3__48in_placeE,(_ZN40_INTERNAL_68eafad8_4_k_cu_15da7a79_232314cuda3std6ranges3__45__cpo9iter_moveE - _ZN40_INTERNAL_68eafad8_4_k_cu_15da7a79_232314cuda3std3__48in_placeE)
_ZN40_INTERNAL_68eafad8_4_k_cu_15da7a79_232314cuda3std3__48in_placeE:
	.zero		1
	.type		_ZN40_INTERNAL_68eafad8_4_k_cu_15da7a79_232314cuda3std6ranges3__45__cpo9iter_moveE,@object
	.size		_ZN40_INTERNAL_68eafad8_4_k_cu_15da7a79_232314cuda3std6ranges3__45__cpo9iter_moveE,(_ZN40_INTERNAL_68eafad8_4_k_cu_15da7a79_232314cuda3std3__45__cpo5beginE - _ZN40_INTERNAL_68eafad8_4_k_cu_15da7a79_232314cuda3std6ranges3__45__cpo9iter_moveE)
_ZN40_INTERNAL_68eafad8_4_k_cu_15da7a79_232314cuda3std6ranges3__45__cpo9iter_moveE:
	.zero		1
	.type		_ZN40_INTERNAL_68eafad8_4_k_cu_15da7a79_232314cuda3std3__45__cpo5beginE,@object
	.size		_ZN40_INTERNAL_68eafad8_4_k_cu_15da7a79_232314cuda3std3__45__cpo5beginE,(_ZN40_INTERNAL_68eafad8_4_k_cu_15da7a79_232314cuda3std3__442_GLOBAL__N__68eafad8_4_k_cu_15da7a79_232316ignoreE - _ZN40_INTERNAL_68eafad8_4_k_cu_15da7a79_232314cuda3std3__45__cpo5beginE)
_ZN40_INTERNAL_68eafad8_4_k_cu_15da7a79_232314cuda3std3__45__cpo5beginE:
	.zero		1
	.type		_ZN40_INTERNAL_68eafad8_4_k_cu_15da7a79_232314cuda3std3__442_GLOBAL__N__68eafad8_4_k_cu_15da7a79_232316ignoreE,@object
	.size		_ZN40_INTERNAL_68eafad8_4_k_cu_15da7a79_232314cuda3std3__442_GLOBAL__N__68eafad8_4_k_cu_15da7a79_232316ignoreE,(_ZN40_INTERNAL_68eafad8_4_k_cu_15da7a79_232314cute7productE - _ZN40_INTERNAL_68eafad8_4_k_cu_15da7a79_232314cuda3std3__442_GLOBAL__N__68eafad8_4_k_cu_15da7a79_232316ignoreE)
_ZN40_INTERNAL_68eafad8_4_k_cu_15da7a79_232314cuda3std3__442_GLOBAL__N__68eafad8_4_k_cu_15da7a79_232316ignoreE:
	.zero		1
	.type		_ZN40_INTERNAL_68eafad8_4_k_cu_15da7a79_232314cute7productE,@object
	.size		_ZN40_INTERNAL_68eafad8_4_k_cu_15da7a79_232314cute7productE,(_ZN40_INTERNAL_68eafad8_4_k_cu_15da7a79_232314cuda3std3__45__cpo3endE - _ZN40_INTERNAL_68eafad8_4_k_cu_15da7a79_232314cute7productE)
_ZN40_INTERNAL_68eafad8_4_k_cu_15da7a79_232314cute7productE:
	.zero		1
	.type		_ZN40_INTERNAL_68eafad8_4_k_cu_15da7a79_232314cuda3std3__45__cpo3endE,@object
	.size		_ZN40_INTERNAL_68eafad8_4_k_cu_15da7a79_232314cuda3std3__45__cpo3endE,(_ZN40_INTERNAL_68eafad8_4_k_cu_15da7a79_232314cuda3std3__419piecewise_constructE - _ZN40_INTERNAL_68eafad8_4_k_cu_15da7a79_232314cuda3std3__45__cpo3endE)
_ZN40_INTERNAL_68eafad8_4_k_cu_15da7a79_232314cuda3std3__45__cpo3endE:
	.zero		1
	.type		_ZN40_INTERNAL_68eafad8_4_k_cu_15da7a79_232314cuda3std3__419piecewise_constructE,@object
	.size		_ZN40_INTERNAL_68eafad8_4_k_cu_15da7a79_232314cuda3std3__419piecewise_constructE,(_ZN40_INTERNAL_68eafad8_4_k_cu_15da7a79_232314cuda3std3__45__cpo4cendE - _ZN40_INTERNAL_68eafad8_4_k_cu_15da7a79_232314cuda3std3__419piecewise_constructE)
_ZN40_INTERNAL_68eafad8_4_k_cu_15da7a79_232314cuda3std3__419piecewise_constructE:
	.zero		1
	.type		_ZN40_INTERNAL_68eafad8_4_k_cu_15da7a79_232314cuda3std3__45__cpo4cendE,@object
	.size		_ZN40_INTERNAL_68eafad8_4_k_cu_15da7a79_232314cuda3std3__45__cpo4cendE,(_ZN40_INTERNAL_68eafad8_4_k_cu_15da7a79_232314cuda3std6ranges3__45__cpo4swapE - _ZN40_INTERNAL_68eafad8_4_k_cu_15da7a79_232314cuda3std3__45__cpo4cendE)
_ZN40_INTERNAL_68eafad8_4_k_cu_15da7a79_232314cuda3std3__45__cpo4cendE:
	.zero		1
	.type		_ZN40_INTERNAL_68eafad8_4_k_cu_15da7a79_232314cuda3std6ranges3__45__cpo4swapE,@object
	.size		_ZN40_INTERNAL_68eafad8_4_k_cu_15da7a79_232314cuda3std6ranges3__45__cpo4swapE,(.L_8 - _ZN40_INTERNAL_68eafad8_4_k_cu_15da7a79_232314cuda3std6ranges3__45__cpo4swapE)
_ZN40_INTERNAL_68eafad8_4_k_cu_15da7a79_232314cuda3std6ranges3__45__cpo4swapE:
	.zero		1
.L_8:


//--------------------- .nv.constant0._ZN7cutlass13device_kernelINS_4gemm6kernel13GemmUniversalIN4cute5tupleIJiiiiEEENS1_10collective13CollectiveMmaINS1_34MainloopSm90TmaGmmaWarpSpecializedILi2ENS5_IJNS4_1CILi1EEENSA_ILi2EEESB_EEENS1_32KernelTmaWarpSpecializedPingpongEEENS5_IJNSA_ILi64EEENSA_ILi256EEESG_EEENS_10tfloat32_tENS5_IJlSB_lEEESJ_SK_NS4_8TiledMMAINS4_8MMA_AtomIJNS4_4SM904GMMA30MMA_64x256x8_F32TF32TF32_SS_TNILNSO_7ScaleInE1ELSQ_1EEEEEENS4_6LayoutINS5_IJSB_SB_SB_EEENS5_IJNSA_ILi0EEESV_SV_EEEEENS5_IJNS4_10UnderscoreESY_SY_EEEEENS4_23SM90_TMA_LOAD_MULTICASTENS4_14ComposedLayoutINS4_7SwizzleILi3ELi4ELi3EEENS4_18smem_ptr_flag_bitsILi32EEENST_INS5_IJNSA_ILi8EEENSA_ILi32EEEEEENS5_IJS18_SB_EEEEEEEvNS4_8identityENS4_13SM90_TMA_LOADES1C_vS1D_EENS_8epilogue10collective6detail29Sm90TmaWarpSpecializedAdapterINS1H_15DefaultEpilogueISJ_SK_SK_NS1G_6thread17LinearCombinationISJ_Li1EffLNS1L_9ScaleType4KindE0ELNS_15FloatRoundStyleE2ESJ_EENS1_15EpilogueDefaultEEEEEvvEEEEvNT_6ParamsE --------------------------
	.section	.nv.constant0._ZN7cutlass13device_kernelINS_4gemm6kernel13GemmUniversalIN4cute5tupleIJiiiiEEENS1_10collective13CollectiveMmaINS1_34MainloopSm90TmaGmmaWarpSpecializedILi2ENS5_IJNS4_1CILi1EEENSA_ILi2EEESB_EEENS1_32KernelTmaWarpSpecializedPingpongEEENS5_IJNSA_ILi64EEENSA_ILi256EEESG_EEENS_10tfloat32_tENS5_IJlSB_lEEESJ_SK_NS4_8TiledMMAINS4_8MMA_AtomIJNS4_4SM904GMMA30MMA_64x256x8_F32TF32TF32_SS_TNILNSO_7ScaleInE1ELSQ_1EEEEEENS4_6LayoutINS5_IJSB_SB_SB_EEENS5_IJNSA_ILi0EEESV_SV_EEEEENS5_IJNS4_10UnderscoreESY_SY_EEEEENS4_23SM90_TMA_LOAD_MULTICASTENS4_14ComposedLayoutINS4_7SwizzleILi3ELi4ELi3EEENS4_18smem_ptr_flag_bitsILi32EEENST_INS5_IJNSA_ILi8EEENSA_ILi32EEEEEENS5_IJS18_SB_EEEEEEEvNS4_8identityENS4_13SM90_TMA_LOADES1C_vS1D_EENS_8epilogue10collective6detail29Sm90TmaWarpSpecializedAdapterINS1H_15DefaultEpilogueISJ_SK_SK_NS1G_6thread17LinearCombinationISJ_Li1EffLNS1L_9ScaleType4KindE0ELNS_15FloatRoundStyleE2ESJ_EENS1_15EpilogueDefaultEEEEEvvEEEEvNT_6ParamsE,"a",@progbits
	.sectionflags	@""
	.align	4
.nv.constant0._ZN7cutlass13device_kernelINS_4gemm6kernel13GemmUniversalIN4cute5tupleIJiiiiEEENS1_10collective13CollectiveMmaINS1_34MainloopSm90TmaGmmaWarpSpecializedILi2ENS5_IJNS4_1CILi1EEENSA_ILi2EEESB_EEENS1_32KernelTmaWarpSpecializedPingpongEEENS5_IJNSA_ILi64EEENSA_ILi256EEESG_EEENS_10tfloat32_tENS5_IJlSB_lEEESJ_SK_NS4_8TiledMMAINS4_8MMA_AtomIJNS4_4SM904GMMA30MMA_64x256x8_F32TF32TF32_SS_TNILNSO_7ScaleInE1ELSQ_1EEEEEENS4_6LayoutINS5_IJSB_SB_SB_EEENS5_IJNSA_ILi0EEESV_SV_EEEEENS5_IJNS4_10UnderscoreESY_SY_EEEEENS4_23SM90_TMA_LOAD_MULTICASTENS4_14ComposedLayoutINS4_7SwizzleILi3ELi4ELi3EEENS4_18smem_ptr_flag_bitsILi32EEENST_INS5_IJNSA_ILi8EEENSA_ILi32EEEEEENS5_IJS18_SB_EEEEEEEvNS4_8identityENS4_13SM90_TMA_LOADES1C_vS1D_EENS_8epilogue10collective6detail29Sm90TmaWarpSpecializedAdapterINS1H_15DefaultEpilogueISJ_SK_SK_NS1G_6thread17LinearCombinationISJ_Li1EffLNS1L_9ScaleType4KindE0ELNS_15FloatRoundStyleE2ESJ_EENS1_15EpilogueDefaultEEEEEvvEEEEvNT_6ParamsE:
	.zero		1664


//--------------------- SYMBOLS --------------------------

	.type		.nv.reservedSmem.offset0,@object
	.size		.nv.reservedSmem.offset0,0x4
	.type		__assertfail,@function
